	.target	sm_90a

	.elftype	@"ET_EXEC"


//--------------------- .note.nv.tkinfo           --------------------------
	.section	.note.nv.tkinfo,"",@"SHT_NOTE"
	.sectionflags	@"SHF_NOTE_NV_TKINFO"
	.tkinfo
        /*0018*/ 	.word	0x00000002
        /*0030*/ 	.string	""
        /*0030*/ 	.string	"ptxas"
        /*0030*/ 	.string	"Cuda compilation tools, release 13.0, V13.0.88"
        /*0030*/ 	.string	"Build cuda_13.0.r13.0/compiler.36424714_0"
        /*0030*/ 	.string	"-arch sm_90a -m 64 "



//--------------------- .note.nv.cuinfo           --------------------------
	.section	.note.nv.cuinfo,"",@"SHT_NOTE"
	.sectionflags	@"SHF_NOTE_NV_CUINFO"
        /*0018*/ 	.short	0x0002
        /*001a*/ 	.short	0x005a
        /*001c*/ 	.short	0x0082
	.zero		2


//--------------------- .nv.info                  --------------------------
	.section	.nv.info,"",@"SHT_CUDA_INFO"
	.align	4


	//----- nvinfo : EIATTR_REGCOUNT
	.align		4
        /*0000*/ 	.byte	0x04, 0x2f
        /*0002*/ 	.short	(.L_15 - .L_14)
	.align		4
.L_14:
        /*0004*/ 	.word	index@(_ZN7cutlass13device_kernelINS_4gemm6kernel13GemmUniversalIN4cute5tupleIJiiiiEEENS1_10collective13CollectiveMmaINS1_34MainloopSm90TmaGmmaWarpSpecializedILi20ENS5_IJNS4_1CILi1EEESB_SB_EEENS1_35KernelTmaWarpSpecializedCooperativeEEENS5_IJNSA_ILi128EEENSA_ILi224EEENSA_ILi16EEEEEENS_10bfloat16_tENS5_IJlSB_lEEESJ_SK_NS4_8TiledMMAINS4_8MMA_AtomIJNS4_4SM904GMMA27MMA_64x32x16_F32BF16BF16_SSILNSO_5MajorE0ELSQ_0ELNSO_7ScaleInE1ELSR_1EEEEEENS4_6LayoutINS5_IJNSA_ILi2EEESB_SB_EEENS5_IJSB_NSA_ILi0EEESX_EEEEENS5_IJNS4_10UnderscoreES10_S10_EEEEENS4_13SM90_TMA_LOADENS4_14ComposedLayoutINS4_7SwizzleILi1ELi4ELi3EEENS4_18smem_ptr_flag_bitsILi16EEENSU_INS5_IJNSA_ILi8EEESH_EEENS5_IJSH_SB_EEEEEEEvNS4_8identityES13_S1D_vS1E_EENS_8epilogue10collective6detail29Sm90TmaWarpSpecializedAdapterINS1H_15DefaultEpilogueISJ_SK_SK_NS1G_6thread17LinearCombinationISJ_Li1EffLNS1L_9ScaleType4KindE0ELNS_15FloatRoundStyleE2ESJ_EENS1_15EpilogueDefaultEEEEEvvEEEEvNT_6ParamsE)
        /*0008*/ 	.word	0x000000a8


	//----- nvinfo : EIATTR_FRAME_SIZE
	.align		4
.L_15:
        /*000c*/ 	.byte	0x04, 0x11
        /*000e*/ 	.short	(.L_17 - .L_16)
	.align		4
.L_16:
        /*0010*/ 	.word	index@(_ZN7cutlass13device_kernelINS_4gemm6kernel13GemmUniversalIN4cute5tupleIJiiiiEEENS1_10collective13CollectiveMmaINS1_34MainloopSm90TmaGmmaWarpSpecializedILi20ENS5_IJNS4_1CILi1EEESB_SB_EEENS1_35KernelTmaWarpSpecializedCooperativeEEENS5_IJNSA_ILi128EEENSA_ILi224EEENSA_ILi16EEEEEENS_10bfloat16_tENS5_IJlSB_lEEESJ_SK_NS4_8TiledMMAINS4_8MMA_AtomIJNS4_4SM904GMMA27MMA_64x32x16_F32BF16BF16_SSILNSO_5MajorE0ELSQ_0ELNSO_7ScaleInE1ELSR_1EEEEEENS4_6LayoutINS5_IJNSA_ILi2EEESB_SB_EEENS5_IJSB_NSA_ILi0EEESX_EEEEENS5_IJNS4_10UnderscoreES10_S10_EEEEENS4_13SM90_TMA_LOADENS4_14ComposedLayoutINS4_7SwizzleILi1ELi4ELi3EEENS4_18smem_ptr_flag_bitsILi16EEENSU_INS5_IJNSA_ILi8EEESH_EEENS5_IJSH_SB_EEEEEEEvNS4_8identityES13_S1D_vS1E_EENS_8epilogue10collective6detail29Sm90TmaWarpSpecializedAdapterINS1H_15DefaultEpilogueISJ_SK_SK_NS1G_6thread17LinearCombinationISJ_Li1EffLNS1L_9ScaleType4KindE0ELNS_15FloatRoundStyleE2ESJ_EENS1_15EpilogueDefaultEEEEEvvEEEEvNT_6ParamsE)
        /*0014*/ 	.word	0x00000000


	//----- nvinfo : EIATTR_MIN_STACK_SIZE
	.align		4
.L_17:
        /*0018*/ 	.byte	0x04, 0x12
        /*001a*/ 	.short	(.L_19 - .L_18)
	.align		4
.L_18:
        /*001c*/ 	.word	index@(_ZN7cutlass13device_kernelINS_4gemm6kernel13GemmUniversalIN4cute5tupleIJiiiiEEENS1_10collective13CollectiveMmaINS1_34MainloopSm90TmaGmmaWarpSpecializedILi20ENS5_IJNS4_1CILi1EEESB_SB_EEENS1_35KernelTmaWarpSpecializedCooperativeEEENS5_IJNSA_ILi128EEENSA_ILi224EEENSA_ILi16EEEEEENS_10bfloat16_tENS5_IJlSB_lEEESJ_SK_NS4_8TiledMMAINS4_8MMA_AtomIJNS4_4SM904GMMA27MMA_64x32x16_F32BF16BF16_SSILNSO_5MajorE0ELSQ_0ELNSO_7ScaleInE1ELSR_1EEEEEENS4_6LayoutINS5_IJNSA_ILi2EEESB_SB_EEENS5_IJSB_NSA_ILi0EEESX_EEEEENS5_IJNS4_10UnderscoreES10_S10_EEEEENS4_13SM90_TMA_LOADENS4_14ComposedLayoutINS4_7SwizzleILi1ELi4ELi3EEENS4_18smem_ptr_flag_bitsILi16EEENSU_INS5_IJNSA_ILi8EEESH_EEENS5_IJSH_SB_EEEEEEEvNS4_8identityES13_S1D_vS1E_EENS_8epilogue10collective6detail29Sm90TmaWarpSpecializedAdapterINS1H_15DefaultEpilogueISJ_SK_SK_NS1G_6thread17LinearCombinationISJ_Li1EffLNS1L_9ScaleType4KindE0ELNS_15FloatRoundStyleE2ESJ_EENS1_15EpilogueDefaultEEEEEvvEEEEvNT_6ParamsE)
        /*0020*/ 	.word	0x00000000
.L_19:


//--------------------- .nv.compat                --------------------------
	.section	.nv.compat,"",@"SHT_CUDA_COMPAT_INFO"
	.align	4
        /*0000*/ 	.byte	0x02, 0x09, 0x01, 0x00, 0x02, 0x02, 0x04, 0x00, 0x02, 0x05, 0x05, 0x00, 0x03, 0x07, 0x01, 0x01
        /*0010*/ 	.byte	0x02, 0x03, 0x01, 0x00, 0x02, 0x06, 0x01, 0x00, 0x04, 0x0b, 0x08, 0x00, 0x00, 0x00, 0x00, 0x00
        /*0020*/ 	.byte	0x00, 0x00, 0x00, 0x00


//--------------------- .nv.info._ZN7cutlass13device_kernelINS_4gemm6kernel13GemmUniversalIN4cute5tupleIJiiiiEEENS1_10collective13CollectiveMmaINS1_34MainloopSm90TmaGmmaWarpSpecializedILi20ENS5_IJNS4_1CILi1EEESB_SB_EEENS1_35KernelTmaWarpSpecializedCooperativeEEENS5_IJNSA_ILi128EEENSA_ILi224EEENSA_ILi16EEEEEENS_10bfloat16_tENS5_IJlSB_lEEESJ_SK_NS4_8TiledMMAINS4_8MMA_AtomIJNS4_4SM904GMMA27MMA_64x32x16_F32BF16BF16_SSILNSO_5MajorE0ELSQ_0ELNSO_7ScaleInE1ELSR_1EEEEEENS4_6LayoutINS5_IJNSA_ILi2EEESB_SB_EEENS5_IJSB_NSA_ILi0EEESX_EEEEENS5_IJNS4_10UnderscoreES10_S10_EEEEENS4_13SM90_TMA_LOADENS4_14ComposedLayoutINS4_7SwizzleILi1ELi4ELi3EEENS4_18smem_ptr_flag_bitsILi16EEENSU_INS5_IJNSA_ILi8EEESH_EEENS5_IJSH_SB_EEEEEEEvNS4_8identityES13_S1D_vS1E_EENS_8epilogue10collective6detail29Sm90TmaWarpSpecializedAdapterINS1H_15DefaultEpilogueISJ_SK_SK_NS1G_6thread17LinearCombinationISJ_Li1EffLNS1L_9ScaleType4KindE0ELNS_15FloatRoundStyleE2ESJ_EENS1_15EpilogueDefaultEEEEEvvEEEEvNT_6ParamsE --------------------------
	.section	.nv.info._ZN7cutlass13device_kernelINS_4gemm6kernel13GemmUniversalIN4cute5tupleIJiiiiEEENS1_10collective13CollectiveMmaINS1_34MainloopSm90TmaGmmaWarpSpecializedILi20ENS5_IJNS4_1CILi1EEESB_SB_EEENS1_35KernelTmaWarpSpecializedCooperativeEEENS5_IJNSA_ILi128EEENSA_ILi224EEENSA_ILi16EEEEEENS_10bfloat16_tENS5_IJlSB_lEEESJ_SK_NS4_8TiledMMAINS4_8MMA_AtomIJNS4_4SM904GMMA27MMA_64x32x16_F32BF16BF16_SSILNSO_5MajorE0ELSQ_0ELNSO_7ScaleInE1ELSR_1EEEEEENS4_6LayoutINS5_IJNSA_ILi2EEESB_SB_EEENS5_IJSB_NSA_ILi0EEESX_EEEEENS5_IJNS4_10UnderscoreES10_S10_EEEEENS4_13SM90_TMA_LOADENS4_14ComposedLayoutINS4_7SwizzleILi1ELi4ELi3EEENS4_18smem_ptr_flag_bitsILi16EEENSU_INS5_IJNSA_ILi8EEESH_EEENS5_IJSH_SB_EEEEEEEvNS4_8identityES13_S1D_vS1E_EENS_8epilogue10collective6detail29Sm90TmaWarpSpecializedAdapterINS1H_15DefaultEpilogueISJ_SK_SK_NS1G_6thread17LinearCombinationISJ_Li1EffLNS1L_9ScaleType4KindE0ELNS_15FloatRoundStyleE2ESJ_EENS1_15EpilogueDefaultEEEEEvvEEEEvNT_6ParamsE,"",@"SHT_CUDA_INFO"
	.sectionflags	@""
	.align	4


	//----- nvinfo : EIATTR_CUDA_API_VERSION
	.align		4
        /*0000*/ 	.byte	0x04, 0x37
        /*0002*/ 	.short	(.L_21 - .L_20)
.L_20:
        /*0004*/ 	.word	0x00000082


	//----- nvinfo : EIATTR_KPARAM_INFO
	.align		4
.L_21:
        /*0008*/ 	.byte	0x04, 0x17
        /*000a*/ 	.short	(.L_23 - .L_22)
.L_22:
        /*000c*/ 	.word	0x00000000
        /*0010*/ 	.short	0x0000
        /*0012*/ 	.short	0x0070
        /*0014*/ 	.byte	0x00, 0xf0, 0x01, 0x10


	//----- nvinfo : EIATTR_SPARSE_MMA_MASK
	.align		4
.L_23:
        /*0018*/ 	.byte	0x03, 0x50
        /*001a*/ 	.short	0x0000


	//----- nvinfo : EIATTR_MAXREG_COUNT
	.align		4
        /*001c*/ 	.byte	0x03, 0x1b
        /*001e*/ 	.short	0x00a8


	//----- nvinfo : EIATTR_NUM_BARRIERS
	.align		4
        /*0020*/ 	.byte	0x02, 0x4c
        /*0022*/ 	.byte	0x01
	.zero		1


	//----- nvinfo : EIATTR_EXTERNS
	.align		4
        /*0024*/ 	.byte	0x04, 0x0f
        /*0026*/ 	.short	(.L_25 - .L_24)


	//   ....[0]....
	.align		4
.L_24:
        /*0028*/ 	.word	index@(__assertfail)


	//----- nvinfo : EIATTR_MERCURY_ISA_VERSION
	.align		4
.L_25:
        /*002c*/ 	.byte	0x03, 0x5f
        /*002e*/ 	.short	0x0101


	//----- nvinfo : EIATTR_INT_WARP_WIDE_INSTR_OFFSETS
	.align		4
        /*0030*/ 	.byte	0x04, 0x31
        /*0032*/ 	.short	(.L_27 - .L_26)


	//   ....[0]....
.L_26:
        /*0034*/ 	.word	0x000005e0


	//   ....[1]....
        /*0038*/ 	.word	0x00000610


	//   ....[2]....
        /*003c*/ 	.word	0x000006f0


	//----- nvinfo : EIATTR_COOP_GROUP_MASK_REGIDS
	.align		4
.L_27:
        /*0040*/ 	.byte	0x04, 0x29
        /*0042*/ 	.short	(.L_29 - .L_28)


	//   ....[0]....
.L_28:
        /*0044*/ 	.word	0xffffffff


	//   ....[1]....
        /*0048*/ 	.word	0xffffffff


	//   ....[2]....
        /*004c*/ 	.word	0xffffffff


	//   ....[3]....
        /*0050*/ 	.word	0xffffffff


	//   ....[4]....
        /*0054*/ 	.word	0xffffffff


	//----- nvinfo : EIATTR_COOP_GROUP_INSTR_OFFSETS
	.align		4
.L_29:
        /*0058*/ 	.byte	0x04, 0x28
        /*005a*/ 	.short	(.L_31 - .L_30)


	//   ....[0]....
.L_30:
        /*005c*/ 	.word	0x00000060


	//   ....[1]....
        /*0060*/ 	.word	0x00000070


	//   ....[2]....
        /*0064*/ 	.word	0x00000130


	//   ....[3]....
        /*0068*/ 	.word	0x000004f0


	//   ....[4]....
        /*006c*/ 	.word	0x000011a0


	//----- nvinfo : EIATTR_REG_RECONFIG
	.align		4
.L_31:
        /*0070*/ 	.byte	0x01, 0x54
	.zero		2


	//----- nvinfo : EIATTR_SYSCALL_OFFSETS
	.align		4
        /*0074*/ 	.byte	0x04, 0x46
        /*0076*/ 	.short	(.L_33 - .L_32)


	//   ....[0]....
.L_32:
        /*0078*/ 	.word	0x00001360


	//----- nvinfo : EIATTR_MBARRIER_INSTR_OFFSETS
	.align		4
.L_33:
        /*007c*/ 	.byte	0x04, 0x39
        /*007e*/ 	.short	(.L_35 - .L_34)


	//   ....[0]....
.L_34:
        /*0080*/ 	.word	0x00000250
        /*0084*/ 	.word	0x000000ff
        /*0088*/ 	.word	0x00000000
        /*008c*/ 	.short	0x0100
        /*008e*/ 	.byte	0x08
	.zero		1


	//   ....[1]....
        /*0090*/ 	.word	0x00000260
        /*0094*/ 	.word	0x000000ff
        /*0098*/ 	.word	0x000000a0
        /*009c*/ 	.short	0x0100
        /*009e*/ 	.byte	0x08
	.zero		1


	//   ....[2]....
        /*00a0*/ 	.word	0x00000270
        /*00a4*/ 	.word	0x000000ff
        /*00a8*/ 	.word	0x00000008
        /*00ac*/ 	.short	0x0100
        /*00ae*/ 	.byte	0x08
	.zero		1


	//   ....[3]....
        /*00b0*/ 	.word	0x00000280
        /*00b4*/ 	.word	0x000000ff
        /*00b8*/ 	.word	0x000000a8
        /*00bc*/ 	.short	0x0100
        /*00be*/ 	.byte	0x08
	.zero		1


	//   ....[4]....
        /*00c0*/ 	.word	0x00000290
        /*00c4*/ 	.word	0x000000ff
        /*00c8*/ 	.word	0x00000010
        /*00cc*/ 	.short	0x0100
        /*00ce*/ 	.byte	0x08
	.zero		1


	//   ....[5]....
        /*00d0*/ 	.word	0x000002a0
        /*00d4*/ 	.word	0x000000ff
        /*00d8*/ 	.word	0x000000b0
        /*00dc*/ 	.short	0x0100
        /*00de*/ 	.byte	0x08
	.zero		1


	//   ....[6]....
        /*00e0*/ 	.word	0x000002b0
        /*00e4*/ 	.word	0x000000ff
        /*00e8*/ 	.word	0x00000018
        /*00ec*/ 	.short	0x0100
        /*00ee*/ 	.byte	0x08
	.zero		1


	//   ....[7]....
        /*00f0*/ 	.word	0x000002c0
        /*00f4*/ 	.word	0x000000ff
        /*00f8*/ 	.word	0x000000b8
        /*00fc*/ 	.short	0x0100
        /*00fe*/ 	.byte	0x08
	.zero		1


	//   ....[8]....
        /*0100*/ 	.word	0x000002d0
        /*0104*/ 	.word	0x000000ff
        /*0108*/ 	.word	0x00000020
        /*010c*/ 	.short	0x0100
        /*010e*/ 	.byte	0x08
	.zero		1


	//   ....[9]....
        /*0110*/ 	.word	0x000002e0
        /*0114*/ 	.word	0x000000ff
        /*0118*/ 	.word	0x000000c0
        /*011c*/ 	.short	0x0100
        /*011e*/ 	.byte	0x08
	.zero		1


	//   ....[10]....
        /*0120*/ 	.word	0x000002f0
        /*0124*/ 	.word	0x000000ff
        /*0128*/ 	.word	0x00000028
        /*012c*/ 	.short	0x0100
        /*012e*/ 	.byte	0x08
	.zero		1


	//   ....[11]....
        /*0130*/ 	.word	0x00000300
        /*0134*/ 	.word	0x000000ff
        /*0138*/ 	.word	0x000000c8
        /*013c*/ 	.short	0x0100
        /*013e*/ 	.byte	0x08
	.zero		1


	//   ....[12]....
        /*0140*/ 	.word	0x00000310
        /*0144*/ 	.word	0x000000ff
        /*0148*/ 	.word	0x00000030
        /*014c*/ 	.short	0x0100
        /*014e*/ 	.byte	0x08
	.zero		1


	//   ....[13]....
        /*0150*/ 	.word	0x00000320
        /*0154*/ 	.word	0x000000ff
        /*0158*/ 	.word	0x000000d0
        /*015c*/ 	.short	0x0100
        /*015e*/ 	.byte	0x08
	.zero		1


	//   ....[14]....
        /*0160*/ 	.word	0x00000330
        /*0164*/ 	.word	0x000000ff
        /*0168*/ 	.word	0x00000038
        /*016c*/ 	.short	0x0100
        /*016e*/ 	.byte	0x08
	.zero		1


	//   ....[15]....
        /*0170*/ 	.word	0x00000340
        /*0174*/ 	.word	0x000000ff
        /*0178*/ 	.word	0x000000d8
        /*017c*/ 	.short	0x0100
        /*017e*/ 	.byte	0x08
	.zero		1


	//   ....[16]....
        /*0180*/ 	.word	0x00000350
        /*0184*/ 	.word	0x000000ff
        /*0188*/ 	.word	0x00000040
        /*018c*/ 	.short	0x0100
        /*018e*/ 	.byte	0x08
	.zero		1


	//   ....[17]....
        /*0190*/ 	.word	0x00000360
        /*0194*/ 	.word	0x000000ff
        /*0198*/ 	.word	0x000000e0
        /*019c*/ 	.short	0x0100
        /*019e*/ 	.byte	0x08
	.zero		1


	//   ....[18]....
        /*01a0*/ 	.word	0x00000370
        /*01a4*/ 	.word	0x000000ff
        /*01a8*/ 	.word	0x00000048
        /*01ac*/ 	.short	0x0100
        /*01ae*/ 	.byte	0x08
	.zero		1


	//   ....[19]....
        /*01b0*/ 	.word	0x00000380
        /*01b4*/ 	.word	0x000000ff
        /*01b8*/ 	.word	0x000000e8
        /*01bc*/ 	.short	0x0100
        /*01be*/ 	.byte	0x08
	.zero		1


	//   ....[20]....
        /*01c0*/ 	.word	0x00000390
        /*01c4*/ 	.word	0x000000ff
        /*01c8*/ 	.word	0x00000050
        /*01cc*/ 	.short	0x0100
        /*01ce*/ 	.byte	0x08
	.zero		1


	//   ....[21]....
        /*01d0*/ 	.word	0x000003a0
        /*01d4*/ 	.word	0x000000ff
        /*01d8*/ 	.word	0x000000f0
        /*01dc*/ 	.short	0x0100
        /*01de*/ 	.byte	0x08
	.zero		1


	//   ....[22]....
        /*01e0*/ 	.word	0x000003b0
        /*01e4*/ 	.word	0x000000ff
        /*01e8*/ 	.word	0x00000058
        /*01ec*/ 	.short	0x0100
        /*01ee*/ 	.byte	0x08
	.zero		1


	//   ....[23]....
        /*01f0*/ 	.word	0x000003c0
        /*01f4*/ 	.word	0x000000ff
        /*01f8*/ 	.word	0x000000f8
        /*01fc*/ 	.short	0x0100
        /*01fe*/ 	.byte	0x08
	.zero		1


	//   ....[24]....
        /*0200*/ 	.word	0x000003d0
        /*0204*/ 	.word	0x000000ff
        /*0208*/ 	.word	0x00000060
        /*020c*/ 	.short	0x0100
        /*020e*/ 	.byte	0x08
	.zero		1


	//   ....[25]....
        /*0210*/ 	.word	0x000003e0
        /*0214*/ 	.word	0x000000ff
        /*0218*/ 	.word	0x00000100
        /*021c*/ 	.short	0x0100
        /*021e*/ 	.byte	0x08
	.zero		1


	//   ....[26]....
        /*0220*/ 	.word	0x000003f0
        /*0224*/ 	.word	0x000000ff
        /*0228*/ 	.word	0x00000068
        /*022c*/ 	.short	0x0100
        /*022e*/ 	.byte	0x08
	.zero		1


	//   ....[27]....
        /*0230*/ 	.word	0x00000400
        /*0234*/ 	.word	0x000000ff
        /*0238*/ 	.word	0x00000108
        /*023c*/ 	.short	0x0100
        /*023e*/ 	.byte	0x08
	.zero		1


	//   ....[28]....
        /*0240*/ 	.word	0x00000410
        /*0244*/ 	.word	0x000000ff
        /*0248*/ 	.word	0x00000070
        /*024c*/ 	.short	0x0100
        /*024e*/ 	.byte	0x08
	.zero		1


	//   ....[29]....
        /*0250*/ 	.word	0x00000420
        /*0254*/ 	.word	0x000000ff
        /*0258*/ 	.word	0x00000110
        /*025c*/ 	.short	0x0100
        /*025e*/ 	.byte	0x08
	.zero		1


	//   ....[30]....
        /*0260*/ 	.word	0x00000430
        /*0264*/ 	.word	0x000000ff
        /*0268*/ 	.word	0x00000078
        /*026c*/ 	.short	0x0100
        /*026e*/ 	.byte	0x08
	.zero		1


	//   ....[31]....
        /*0270*/ 	.word	0x00000440
        /*0274*/ 	.word	0x000000ff
        /*0278*/ 	.word	0x00000118
        /*027c*/ 	.short	0x0100
        /*027e*/ 	.byte	0x08
	.zero		1


	//   ....[32]....
        /*0280*/ 	.word	0x00000450
        /*0284*/ 	.word	0x000000ff
        /*0288*/ 	.word	0x00000080
        /*028c*/ 	.short	0x0100
        /*028e*/ 	.byte	0x08
	.zero		1


	//   ....[33]....
        /*0290*/ 	.word	0x00000460
        /*0294*/ 	.word	0x000000ff
        /*0298*/ 	.word	0x00000120
        /*029c*/ 	.short	0x0100
        /*029e*/ 	.byte	0x08
	.zero		1


	//   ....[34]....
        /*02a0*/ 	.word	0x00000470
        /*02a4*/ 	.word	0x000000ff
        /*02a8*/ 	.word	0x00000088
        /*02ac*/ 	.short	0x0100
        /*02ae*/ 	.byte	0x08
	.zero		1


	//   ....[35]....
        /*02b0*/ 	.word	0x00000480
        /*02b4*/ 	.word	0x000000ff
        /*02b8*/ 	.word	0x00000128
        /*02bc*/ 	.short	0x0100
        /*02be*/ 	.byte	0x08
	.zero		1


	//   ....[36]....
        /*02c0*/ 	.word	0x00000490
        /*02c4*/ 	.word	0x000000ff
        /*02c8*/ 	.word	0x00000090
        /*02cc*/ 	.short	0x0100
        /*02ce*/ 	.byte	0x08
	.zero		1


	//   ....[37]....
        /*02d0*/ 	.word	0x000004a0
        /*02d4*/ 	.word	0x000000ff
        /*02d8*/ 	.word	0x00000130
        /*02dc*/ 	.short	0x0100
        /*02de*/ 	.byte	0x08
	.zero		1


	//   ....[38]....
        /*02e0*/ 	.word	0x000004b0
        /*02e4*/ 	.word	0x000000ff
        /*02e8*/ 	.word	0x00000098
        /*02ec*/ 	.short	0x0100
        /*02ee*/ 	.byte	0x08
	.zero		1


	//   ....[39]....
        /*02f0*/ 	.word	0x000004c0
        /*02f4*/ 	.word	0x000000ff
        /*02f8*/ 	.word	0x00000138
        /*02fc*/ 	.short	0x0100
        /*02fe*/ 	.byte	0x08
	.zero		1


	//   ....[40]....
        /*0300*/ 	.word	0x00000760
        /*0304*/ 	.word	0x000000ff
        /*0308*/ 	.word	0x00000150
        /*030c*/ 	.short	0x0100
        /*030e*/ 	.byte	0x06
	.zero		1


	//   ....[41]....
        /*0310*/ 	.word	0x000007c0
        /*0314*/ 	.word	0x000000ff
        /*0318*/ 	.word	0x00000158
        /*031c*/ 	.short	0x0100
        /*031e*/ 	.byte	0x06
	.zero		1


	//   ....[42]....
        /*0320*/ 	.word	0x000013e0
        /*0324*/ 	.word	0x00000003
        /*0328*/ 	.word	0x00000000
        /*032c*/ 	.short	0x010a
        /*032e*/ 	.byte	0x3f
	.zero		1


	//   ....[43]....
        /*0330*/ 	.word	0x00001420
        /*0334*/ 	.word	0x00000003
        /*0338*/ 	.word	0x00000000
        /*033c*/ 	.short	0x010a
        /*033e*/ 	.byte	0x3f
	.zero		1


	//   ....[44]....
        /*0340*/ 	.word	0x000018a0
        /*0344*/ 	.word	0x000000ff
        /*0348*/ 	.word	0x00000000
        /*034c*/ 	.short	0x010a
        /*034e*/ 	.byte	0x08
	.zero		1


	//   ....[45]....
        /*0350*/ 	.word	0x000018e0
        /*0354*/ 	.word	0x000000ff
        /*0358*/ 	.word	0x00000000
        /*035c*/ 	.short	0x010a
        /*035e*/ 	.byte	0x08
	.zero		1


	//   ....[46]....
        /*0360*/ 	.word	0x00001c20
        /*0364*/ 	.word	0x000000ff
        /*0368*/ 	.word	0x00000000
        /*036c*/ 	.short	0x0101
        /*036e*/ 	.byte	0x08
	.zero		1


	//   ....[47]....
        /*0370*/ 	.word	0x00001dd0
        /*0374*/ 	.word	0x00000000
        /*0378*/ 	.word	0x00000000
        /*037c*/ 	.short	0x0101
        /*037e*/ 	.byte	0x3f
	.zero		1


	//   ....[48]....
        /*0380*/ 	.word	0x0000a410
        /*0384*/ 	.word	0x0000000e
        /*0388*/ 	.word	0x000000a0
        /*038c*/ 	.short	0x010a
        /*038e*/ 	.byte	0x3f
	.zero		1


	//   ....[49]....
        /*0390*/ 	.word	0x0000a790
        /*0394*/ 	.word	0x00000006
        /*0398*/ 	.word	0x00000158
        /*039c*/ 	.short	0x0101
        /*039e*/ 	.byte	0x3f
	.zero		1


	//   ....[50]....
        /*03a0*/ 	.word	0x0000aec0
        /*03a4*/ 	.word	0x00000007
        /*03a8*/ 	.word	0x00000000
        /*03ac*/ 	.short	0x010a
        /*03ae*/ 	.byte	0x3f
	.zero		1


	//   ....[51]....
        /*03b0*/ 	.word	0x0000af40
        /*03b4*/ 	.word	0x00000009
        /*03b8*/ 	.word	0x00000000
        /*03bc*/ 	.short	0x010a
        /*03be*/ 	.byte	0x3f
	.zero		1


	//   ....[52]....
        /*03c0*/ 	.word	0x0000afd0
        /*03c4*/ 	.word	0x00000006
        /*03c8*/ 	.word	0x00000000
        /*03cc*/ 	.short	0x010a
        /*03ce*/ 	.byte	0x3f
	.zero		1


	//   ....[53]....
        /*03d0*/ 	.word	0x0000b060
        /*03d4*/ 	.word	0x00000009
        /*03d8*/ 	.word	0x00000000
        /*03dc*/ 	.short	0x010a
        /*03de*/ 	.byte	0x3f
	.zero		1


	//   ....[54]....
        /*03e0*/ 	.word	0x0000b0f0
        /*03e4*/ 	.word	0x00000006
        /*03e8*/ 	.word	0x00000000
        /*03ec*/ 	.short	0x010a
        /*03ee*/ 	.byte	0x3f
	.zero		1


	//   ....[55]....
        /*03f0*/ 	.word	0x0000b180
        /*03f4*/ 	.word	0x00000009
        /*03f8*/ 	.word	0x00000000
        /*03fc*/ 	.short	0x010a
        /*03fe*/ 	.byte	0x3f
	.zero		1


	//   ....[56]....
        /*0400*/ 	.word	0x0000b210
        /*0404*/ 	.word	0x00000006
        /*0408*/ 	.word	0x00000000
        /*040c*/ 	.short	0x010a
        /*040e*/ 	.byte	0x3f
	.zero		1


	//   ....[57]....
        /*0410*/ 	.word	0x0000b2a0
        /*0414*/ 	.word	0x00000009
        /*0418*/ 	.word	0x00000000
        /*041c*/ 	.short	0x010a
        /*041e*/ 	.byte	0x3f
	.zero		1


	//   ....[58]....
        /*0420*/ 	.word	0x0000b330
        /*0424*/ 	.word	0x00000006
        /*0428*/ 	.word	0x00000000
        /*042c*/ 	.short	0x010a
        /*042e*/ 	.byte	0x3f
	.zero		1


	//   ....[59]....
        /*0430*/ 	.word	0x0000b3c0
        /*0434*/ 	.word	0x00000009
        /*0438*/ 	.word	0x00000000
        /*043c*/ 	.short	0x010a
        /*043e*/ 	.byte	0x3f
	.zero		1


	//   ....[60]....
        /*0440*/ 	.word	0x0000b450
        /*0444*/ 	.word	0x00000006
        /*0448*/ 	.word	0x00000000
        /*044c*/ 	.short	0x010a
        /*044e*/ 	.byte	0x3f
	.zero		1


	//   ....[61]....
        /*0450*/ 	.word	0x0000b4e0
        /*0454*/ 	.word	0x00000009
        /*0458*/ 	.word	0x00000000
        /*045c*/ 	.short	0x010a
        /*045e*/ 	.byte	0x3f
	.zero		1


	//   ....[62]....
        /*0460*/ 	.word	0x0000b570
        /*0464*/ 	.word	0x00000006
        /*0468*/ 	.word	0x00000000
        /*046c*/ 	.short	0x010a
        /*046e*/ 	.byte	0x3f
	.zero		1


	//   ....[63]....
        /*0470*/ 	.word	0x0000b600
        /*0474*/ 	.word	0x00000009
        /*0478*/ 	.word	0x00000000
        /*047c*/ 	.short	0x010a
        /*047e*/ 	.byte	0x3f
	.zero		1


	//   ....[64]....
        /*0480*/ 	.word	0x0000b690
        /*0484*/ 	.word	0x00000006
        /*0488*/ 	.word	0x00000000
        /*048c*/ 	.short	0x010a
        /*048e*/ 	.byte	0x3f
	.zero		1


	//   ....[65]....
        /*0490*/ 	.word	0x0000b720
        /*0494*/ 	.word	0x00000009
        /*0498*/ 	.word	0x00000000
        /*049c*/ 	.short	0x010a
        /*049e*/ 	.byte	0x3f
	.zero		1


	//   ....[66]....
        /*04a0*/ 	.word	0x0000b7b0
        /*04a4*/ 	.word	0x00000006
        /*04a8*/ 	.word	0x00000000
        /*04ac*/ 	.short	0x010a
        /*04ae*/ 	.byte	0x3f
	.zero		1


	//   ....[67]....
        /*04b0*/ 	.word	0x0000b840
        /*04b4*/ 	.word	0x00000009
        /*04b8*/ 	.word	0x00000000
        /*04bc*/ 	.short	0x010a
        /*04be*/ 	.byte	0x3f
	.zero		1


	//   ....[68]....
        /*04c0*/ 	.word	0x0000b8d0
        /*04c4*/ 	.word	0x00000006
        /*04c8*/ 	.word	0x00000000
        /*04cc*/ 	.short	0x010a
        /*04ce*/ 	.byte	0x3f
	.zero		1


	//   ....[69]....
        /*04d0*/ 	.word	0x0000b960
        /*04d4*/ 	.word	0x00000003
        /*04d8*/ 	.word	0x00000000
        /*04dc*/ 	.short	0x010a
        /*04de*/ 	.byte	0x3f
	.zero		1


	//   ....[70]....
        /*04e0*/ 	.word	0x0000b9c0
        /*04e4*/ 	.word	0x00000003
        /*04e8*/ 	.word	0x00000000
        /*04ec*/ 	.short	0x010a
        /*04ee*/ 	.byte	0x3f
	.zero		1


	//   ....[71]....
        /*04f0*/ 	.word	0x0000ba20
        /*04f4*/ 	.word	0x00000005
        /*04f8*/ 	.word	0x00000000
        /*04fc*/ 	.short	0x010a
        /*04fe*/ 	.byte	0x3f
	.zero		1


	//   ....[72]....
        /*0500*/ 	.word	0x0000baf0
        /*0504*/ 	.word	0x0000000e
        /*0508*/ 	.word	0x000000a0
        /*050c*/ 	.short	0x010a
        /*050e*/ 	.byte	0x3f
	.zero		1


	//   ....[73]....
        /*0510*/ 	.word	0x0000bbc0
        /*0514*/ 	.word	0x00000007
        /*0518*/ 	.word	0x00000000
        /*051c*/ 	.short	0x010a
        /*051e*/ 	.byte	0x3f
	.zero		1


	//   ....[74]....
        /*0520*/ 	.word	0x0000bc10
        /*0524*/ 	.word	0x00000009
        /*0528*/ 	.word	0x00000000
        /*052c*/ 	.short	0x010a
        /*052e*/ 	.byte	0x3f
	.zero		1


	//   ....[75]....
        /*0530*/ 	.word	0x0000bc60
        /*0534*/ 	.word	0x00000006
        /*0538*/ 	.word	0x00000000
        /*053c*/ 	.short	0x010a
        /*053e*/ 	.byte	0x3f
	.zero		1


	//   ....[76]....
        /*0540*/ 	.word	0x0000bcb0
        /*0544*/ 	.word	0x00000009
        /*0548*/ 	.word	0x00000000
        /*054c*/ 	.short	0x010a
        /*054e*/ 	.byte	0x3f
	.zero		1


	//   ....[77]....
        /*0550*/ 	.word	0x0000bd00
        /*0554*/ 	.word	0x00000006
        /*0558*/ 	.word	0x00000000
        /*055c*/ 	.short	0x010a
        /*055e*/ 	.byte	0x3f
	.zero		1


	//   ....[78]....
        /*0560*/ 	.word	0x0000bd50
        /*0564*/ 	.word	0x00000009
        /*0568*/ 	.word	0x00000000
        /*056c*/ 	.short	0x010a
        /*056e*/ 	.byte	0x3f
	.zero		1


	//   ....[79]....
        /*0570*/ 	.word	0x0000bda0
        /*0574*/ 	.word	0x00000006
        /*0578*/ 	.word	0x00000000
        /*057c*/ 	.short	0x010a
        /*057e*/ 	.byte	0x3f
	.zero		1


	//   ....[80]....
        /*0580*/ 	.word	0x0000bdf0
        /*0584*/ 	.word	0x00000009
        /*0588*/ 	.word	0x00000000
        /*058c*/ 	.short	0x010a
        /*058e*/ 	.byte	0x3f
	.zero		1


	//   ....[81]....
        /*0590*/ 	.word	0x0000be40
        /*0594*/ 	.word	0x00000006
        /*0598*/ 	.word	0x00000000
        /*059c*/ 	.short	0x010a
        /*059e*/ 	.byte	0x3f
	.zero		1


	//   ....[82]....
        /*05a0*/ 	.word	0x0000be90
        /*05a4*/ 	.word	0x00000009
        /*05a8*/ 	.word	0x00000000
        /*05ac*/ 	.short	0x010a
        /*05ae*/ 	.byte	0x3f
	.zero		1


	//   ....[83]....
        /*05b0*/ 	.word	0x0000bee0
        /*05b4*/ 	.word	0x00000006
        /*05b8*/ 	.word	0x00000000
        /*05bc*/ 	.short	0x010a
        /*05be*/ 	.byte	0x3f
	.zero		1


	//   ....[84]....
        /*05c0*/ 	.word	0x0000bf30
        /*05c4*/ 	.word	0x00000009
        /*05c8*/ 	.word	0x00000000
        /*05cc*/ 	.short	0x010a
        /*05ce*/ 	.byte	0x3f
	.zero		1


	//   ....[85]....
        /*05d0*/ 	.word	0x0000bf80
        /*05d4*/ 	.word	0x00000006
        /*05d8*/ 	.word	0x00000000
        /*05dc*/ 	.short	0x010a
        /*05de*/ 	.byte	0x3f
	.zero		1


	//   ....[86]....
        /*05e0*/ 	.word	0x0000bfd0
        /*05e4*/ 	.word	0x00000009
        /*05e8*/ 	.word	0x00000000
        /*05ec*/ 	.short	0x010a
        /*05ee*/ 	.byte	0x3f
	.zero		1


	//   ....[87]....
        /*05f0*/ 	.word	0x0000c020
        /*05f4*/ 	.word	0x00000006
        /*05f8*/ 	.word	0x00000000
        /*05fc*/ 	.short	0x010a
        /*05fe*/ 	.byte	0x3f
	.zero		1


	//   ....[88]....
        /*0600*/ 	.word	0x0000c070
        /*0604*/ 	.word	0x00000009
        /*0608*/ 	.word	0x00000000
        /*060c*/ 	.short	0x010a
        /*060e*/ 	.byte	0x3f
	.zero		1


	//   ....[89]....
        /*0610*/ 	.word	0x0000c0c0
        /*0614*/ 	.word	0x00000006
        /*0618*/ 	.word	0x00000000
        /*061c*/ 	.short	0x010a
        /*061e*/ 	.byte	0x3f
	.zero		1


	//   ....[90]....
        /*0620*/ 	.word	0x0000c110
        /*0624*/ 	.word	0x00000009
        /*0628*/ 	.word	0x00000000
        /*062c*/ 	.short	0x010a
        /*062e*/ 	.byte	0x3f
	.zero		1


	//   ....[91]....
        /*0630*/ 	.word	0x0000c160
        /*0634*/ 	.word	0x00000006
        /*0638*/ 	.word	0x00000000
        /*063c*/ 	.short	0x010a
        /*063e*/ 	.byte	0x3f
	.zero		1


	//----- nvinfo : EIATTR_NUM_MBARRIERS
	.align		4
.L_35:
        /*0640*/ 	.byte	0x03, 0x38
        /*0642*/ 	.short	0x002a


	//----- nvinfo : EIATTR_EXIT_INSTR_OFFSETS
	.align		4
        /*0644*/ 	.byte	0x04, 0x1c
        /*0646*/ 	.short	(.L_37 - .L_36)


	//   ....[0]....
.L_36:
        /*0648*/ 	.word	0x00000810


	//   ....[1]....
        /*064c*/ 	.word	0x000010d0


	//   ....[2]....
        /*0650*/ 	.word	0x00009a80


	//   ....[3]....
        /*0654*/ 	.word	0x0000a0b0


	//   ....[4]....
        /*0658*/ 	.word	0x0000b9b0


	//----- nvinfo : EIATTR_MAX_THREADS
	.align		4
.L_37:
        /*065c*/ 	.byte	0x04, 0x05
        /*065e*/ 	.short	(.L_39 - .L_38)
.L_38:
        /*0660*/ 	.word	0x00000180
        /*0664*/ 	.word	0x00000001
        /*0668*/ 	.word	0x00000001


	//----- nvinfo : EIATTR_CRS_STACK_SIZE
	.align		4
.L_39:
        /*066c*/ 	.byte	0x04, 0x1e
        /*066e*/ 	.short	(.L_41 - .L_40)
.L_40:
        /*0670*/ 	.word	0x00000000


	//----- nvinfo : EIATTR_CBANK_PARAM_SIZE
	.align		4
.L_41:
        /*0674*/ 	.byte	0x03, 0x19
        /*0676*/ 	.short	0x0470


	//----- nvinfo : EIATTR_PARAM_CBANK
	.align		4
        /*0678*/ 	.byte	0x04, 0x0a
        /*067a*/ 	.short	(.L_43 - .L_42)
	.align		4
.L_42:
        /*067c*/ 	.word	index@(.nv.constant0._ZN7cutlass13device_kernelINS_4gemm6kernel13GemmUniversalIN4cute5tupleIJiiiiEEENS1_10collective13CollectiveMmaINS1_34MainloopSm90TmaGmmaWarpSpecializedILi20ENS5_IJNS4_1CILi1EEESB_SB_EEENS1_35KernelTmaWarpSpecializedCooperativeEEENS5_IJNSA_ILi128EEENSA_ILi224EEENSA_ILi16EEEEEENS_10bfloat16_tENS5_IJlSB_lEEESJ_SK_NS4_8TiledMMAINS4_8MMA_AtomIJNS4_4SM904GMMA27MMA_64x32x16_F32BF16BF16_SSILNSO_5MajorE0ELSQ_0ELNSO_7ScaleInE1ELSR_1EEEEEENS4_6LayoutINS5_IJNSA_ILi2EEESB_SB_EEENS5_IJSB_NSA_ILi0EEESX_EEEEENS5_IJNS4_10UnderscoreES10_S10_EEEEENS4_13SM90_TMA_LOADENS4_14ComposedLayoutINS4_7SwizzleILi1ELi4ELi3EEENS4_18smem_ptr_flag_bitsILi16EEENSU_INS5_IJNSA_ILi8EEESH_EEENS5_IJSH_SB_EEEEEEEvNS4_8identityES13_S1D_vS1E_EENS_8epilogue10collective6detail29Sm90TmaWarpSpecializedAdapterINS1H_15DefaultEpilogueISJ_SK_SK_NS1G_6thread17LinearCombinationISJ_Li1EffLNS1L_9ScaleType4KindE0ELNS_15FloatRoundStyleE2ESJ_EENS1_15EpilogueDefaultEEEEEvvEEEEvNT_6ParamsE)
        /*0680*/ 	.short	0x0210
        /*0682*/ 	.short	0x0470


	//----- nvinfo : EIATTR_SW_WAR
	.align		4
.L_43:
        /*0684*/ 	.byte	0x04, 0x36
        /*0686*/ 	.short	(.L_45 - .L_44)
.L_44:
        /*0688*/ 	.word	0x00000008
.L_45:


//--------------------- .nv.callgraph             --------------------------
	.section	.nv.callgraph,"",@"SHT_CUDA_CALLGRAPH"
	.align	4
	.sectionentsize	8
	.align		4
        /*0000*/ 	.word	0x00000000
	.align		4
        /*0004*/ 	.word	0xffffffff
	.align		4
        /*0008*/ 	.word	index@(_ZN7cutlass13device_kernelINS_4gemm6kernel13GemmUniversalIN4cute5tupleIJiiiiEEENS1_10collective13CollectiveMmaINS1_34MainloopSm90TmaGmmaWarpSpecializedILi20ENS5_IJNS4_1CILi1EEESB_SB_EEENS1_35KernelTmaWarpSpecializedCooperativeEEENS5_IJNSA_ILi128EEENSA_ILi224EEENSA_ILi16EEEEEENS_10bfloat16_tENS5_IJlSB_lEEESJ_SK_NS4_8TiledMMAINS4_8MMA_AtomIJNS4_4SM904GMMA27MMA_64x32x16_F32BF16BF16_SSILNSO_5MajorE0ELSQ_0ELNSO_7ScaleInE1ELSR_1EEEEEENS4_6LayoutINS5_IJNSA_ILi2EEESB_SB_EEENS5_IJSB_NSA_ILi0EEESX_EEEEENS5_IJNS4_10UnderscoreES10_S10_EEEEENS4_13SM90_TMA_LOADENS4_14ComposedLayoutINS4_7SwizzleILi1ELi4ELi3EEENS4_18smem_ptr_flag_bitsILi16EEENSU_INS5_IJNSA_ILi8EEESH_EEENS5_IJSH_SB_EEEEEEEvNS4_8identityES13_S1D_vS1E_EENS_8epilogue10collective6detail29Sm90TmaWarpSpecializedAdapterINS1H_15DefaultEpilogueISJ_SK_SK_NS1G_6thread17LinearCombinationISJ_Li1EffLNS1L_9ScaleType4KindE0ELNS_15FloatRoundStyleE2ESJ_EENS1_15EpilogueDefaultEEEEEvvEEEEvNT_6ParamsE)
	.align		4
        /*000c*/ 	.word	index@(__assertfail)
	.align		4
        /*0010*/ 	.word	0x00000000
	.align		4
        /*0014*/ 	.word	0xfffffffe
	.align		4
        /*0018*/ 	.word	0x00000000
	.align		4
        /*001c*/ 	.word	0xfffffffd
	.align		4
        /*0020*/ 	.word	0x00000000
	.align		4
        /*0024*/ 	.word	0xfffffffc


//--------------------- .nv.constant4             --------------------------
	.section	.nv.constant4,"a",@progbits
	.align	8
	.align		8
.nv.constant4:
        /*0000*/ 	.dword	__assertfail
	.align		8
        /*0008*/ 	.dword	__unnamed_1
	.align		8
        /*0010*/ 	.dword	_ZN40_INTERNAL_47461e79_4_k_cu_d334fee6_100924cuda3std3__45__cpo5beginE
	.align		8
        /*0018*/ 	.dword	_ZN40_INTERNAL_47461e79_4_k_cu_d334fee6_100924cuda3std3__45__cpo3endE
	.align		8
        /*0020*/ 	.dword	_ZN40_INTERNAL_47461e79_4_k_cu_d334fee6_100924cuda3std3__45__cpo6cbeginE
	.align		8
        /*0028*/ 	.dword	_ZN40_INTERNAL_47461e79_4_k_cu_d334fee6_100924cuda3std3__45__cpo4cendE
	.align		8
        /*0030*/ 	.dword	_ZN40_INTERNAL_47461e79_4_k_cu_d334fee6_100924cuda3std3__442_GLOBAL__N__47461e79_4_k_cu_d334fee6_100926ignoreE
	.align		8
        /*0038*/ 	.dword	_ZN40_INTERNAL_47461e79_4_k_cu_d334fee6_100924cuda3std3__419piecewise_constructE
	.align		8
        /*0040*/ 	.dword	_ZN40_INTERNAL_47461e79_4_k_cu_d334fee6_100924cuda3std3__48in_placeE
	.align		8
        /*0048*/ 	.dword	_ZN40_INTERNAL_47461e79_4_k_cu_d334fee6_100924cuda3std6ranges3__45__cpo4swapE
	.align		8
        /*0050*/ 	.dword	_ZN40_INTERNAL_47461e79_4_k_cu_d334fee6_100924cuda3std6ranges3__45__cpo9iter_moveE
	.align		8
        /*0058*/ 	.dword	_ZN40_INTERNAL_47461e79_4_k_cu_d334fee6_100924cute7productE
	.align		8
        /*0060*/ 	.dword	_ZN40_INTERNAL_47461e79_4_k_cu_d334fee6_100924cute1_E
	.align		8
        /*0068*/ 	.dword	$str$22
	.align		8
        /*0070*/ 	.dword	$str$23


//--------------------- .text._ZN7cutlass13device_kernelINS_4gemm6kernel13GemmUniversalIN4cute5tupleIJiiiiEEENS1_10collective13CollectiveMmaINS1_34MainloopSm90TmaGmmaWarpSpecializedILi20ENS5_IJNS4_1CILi1EEESB_SB_EEENS1_35KernelTmaWarpSpecializedCooperativeEEENS5_IJNSA_ILi128EEENSA_ILi224EEENSA_ILi16EEEEEENS_10bfloat16_tENS5_IJlSB_lEEESJ_SK_NS4_8TiledMMAINS4_8MMA_AtomIJNS4_4SM904GMMA27MMA_64x32x16_F32BF16BF16_SSILNSO_5MajorE0ELSQ_0ELNSO_7ScaleInE1ELSR_1EEEEEENS4_6LayoutINS5_IJNSA_ILi2EEESB_SB_EEENS5_IJSB_NSA_ILi0EEESX_EEEEENS5_IJNS4_10UnderscoreES10_S10_EEEEENS4_13SM90_TMA_LOADENS4_14ComposedLayoutINS4_7SwizzleILi1ELi4ELi3EEENS4_18smem_ptr_flag_bitsILi16EEENSU_INS5_IJNSA_ILi8EEESH_EEENS5_IJSH_SB_EEEEEEEvNS4_8identityES13_S1D_vS1E_EENS_8epilogue10collective6detail29Sm90TmaWarpSpecializedAdapterINS1H_15DefaultEpilogueISJ_SK_SK_NS1G_6thread17LinearCombinationISJ_Li1EffLNS1L_9ScaleType4KindE0ELNS_15FloatRoundStyleE2ESJ_EENS1_15EpilogueDefaultEEEEEvvEEEEvNT_6ParamsE --------------------------
	.section	.text._ZN7cutlass13device_kernelINS_4gemm6kernel13GemmUniversalIN4cute5tupleIJiiiiEEENS1_10collective13CollectiveMmaINS1_34MainloopSm90TmaGmmaWarpSpecializedILi20ENS5_IJNS4_1CILi1EEESB_SB_EEENS1_35KernelTmaWarpSpecializedCooperativeEEENS5_IJNSA_ILi128EEENSA_ILi224EEENSA_ILi16EEEEEENS_10bfloat16_tENS5_IJlSB_lEEESJ_SK_NS4_8TiledMMAINS4_8MMA_AtomIJNS4_4SM904GMMA27MMA_64x32x16_F32BF16BF16_SSILNSO_5MajorE0ELSQ_0ELNSO_7ScaleInE1ELSR_1EEEEEENS4_6LayoutINS5_IJNSA_ILi2EEESB_SB_EEENS5_IJSB_NSA_ILi0EEESX_EEEEENS5_IJNS4_10UnderscoreES10_S10_EEEEENS4_13SM90_TMA_LOADENS4_14ComposedLayoutINS4_7SwizzleILi1ELi4ELi3EEENS4_18smem_ptr_flag_bitsILi16EEENSU_INS5_IJNSA_ILi8EEESH_EEENS5_IJSH_SB_EEEEEEEvNS4_8identityES13_S1D_vS1E_EENS_8epilogue10collective6detail29Sm90TmaWarpSpecializedAdapterINS1H_15DefaultEpilogueISJ_SK_SK_NS1G_6thread17LinearCombinationISJ_Li1EffLNS1L_9ScaleType4KindE0ELNS_15FloatRoundStyleE2ESJ_EENS1_15EpilogueDefaultEEEEEvvEEEEvNT_6ParamsE,"ax",@progbits
	.align	128
.text._ZN7cutlass13device_kernelINS_4gemm6kernel13GemmUniversalIN4cute5tupleIJiiiiEEENS1_10collective13CollectiveMmaINS1_34MainloopSm90TmaGmmaWarpSpecializedILi20ENS5_IJNS4_1CILi1EEESB_SB_EEENS1_35KernelTmaWarpSpecializedCooperativeEEENS5_IJNSA_ILi128EEENSA_ILi224EEENSA_ILi16EEEEEENS_10bfloat16_tENS5_IJlSB_lEEESJ_SK_NS4_8TiledMMAINS4_8MMA_AtomIJNS4_4SM904GMMA27MMA_64x32x16_F32BF16BF16_SSILNSO_5MajorE0ELSQ_0ELNSO_7ScaleInE1ELSR_1EEEEEENS4_6LayoutINS5_IJNSA_ILi2EEESB_SB_EEENS5_IJSB_NSA_ILi0EEESX_EEEEENS5_IJNS4_10UnderscoreES10_S10_EEEEENS4_13SM90_TMA_LOADENS4_14ComposedLayoutINS4_7SwizzleILi1ELi4ELi3EEENS4_18smem_ptr_flag_bitsILi16EEENSU_INS5_IJNSA_ILi8EEESH_EEENS5_IJSH_SB_EEEEEEEvNS4_8identityES13_S1D_vS1E_EENS_8epilogue10collective6detail29Sm90TmaWarpSpecializedAdapterINS1H_15DefaultEpilogueISJ_SK_SK_NS1G_6thread17LinearCombinationISJ_Li1EffLNS1L_9ScaleType4KindE0ELNS_15FloatRoundStyleE2ESJ_EENS1_15EpilogueDefaultEEEEEvvEEEEvNT_6ParamsE:
        .type           _ZN7cutlass13device_kernelINS_4gemm6kernel13GemmUniversalIN4cute5tupleIJiiiiEEENS1_10collective13CollectiveMmaINS1_34MainloopSm90TmaGmmaWarpSpecializedILi20ENS5_IJNS4_1CILi1EEESB_SB_EEENS1_35KernelTmaWarpSpecializedCooperativeEEENS5_IJNSA_ILi128EEENSA_ILi224EEENSA_ILi16EEEEEENS_10bfloat16_tENS5_IJlSB_lEEESJ_SK_NS4_8TiledMMAINS4_8MMA_AtomIJNS4_4SM904GMMA27MMA_64x32x16_F32BF16BF16_SSILNSO_5MajorE0ELSQ_0ELNSO_7ScaleInE1ELSR_1EEEEEENS4_6LayoutINS5_IJNSA_ILi2EEESB_SB_EEENS5_IJSB_NSA_ILi0EEESX_EEEEENS5_IJNS4_10UnderscoreES10_S10_EEEEENS4_13SM90_TMA_LOADENS4_14ComposedLayoutINS4_7SwizzleILi1ELi4ELi3EEENS4_18smem_ptr_flag_bitsILi16EEENSU_INS5_IJNSA_ILi8EEESH_EEENS5_IJSH_SB_EEEEEEEvNS4_8identityES13_S1D_vS1E_EENS_8epilogue10collective6detail29Sm90TmaWarpSpecializedAdapterINS1H_15DefaultEpilogueISJ_SK_SK_NS1G_6thread17LinearCombinationISJ_Li1EffLNS1L_9ScaleType4KindE0ELNS_15FloatRoundStyleE2ESJ_EENS1_15EpilogueDefaultEEEEEvvEEEEvNT_6ParamsE,@function
        .size           _ZN7cutlass13device_kernelINS_4gemm6kernel13GemmUniversalIN4cute5tupleIJiiiiEEENS1_10collective13CollectiveMmaINS1_34MainloopSm90TmaGmmaWarpSpecializedILi20ENS5_IJNS4_1CILi1EEESB_SB_EEENS1_35KernelTmaWarpSpecializedCooperativeEEENS5_IJNSA_ILi128EEENSA_ILi224EEENSA_ILi16EEEEEENS_10bfloat16_tENS5_IJlSB_lEEESJ_SK_NS4_8TiledMMAINS4_8MMA_AtomIJNS4_4SM904GMMA27MMA_64x32x16_F32BF16BF16_SSILNSO_5MajorE0ELSQ_0ELNSO_7ScaleInE1ELSR_1EEEEEENS4_6LayoutINS5_IJNSA_ILi2EEESB_SB_EEENS5_IJSB_NSA_ILi0EEESX_EEEEENS5_IJNS4_10UnderscoreES10_S10_EEEEENS4_13SM90_TMA_LOADENS4_14ComposedLayoutINS4_7SwizzleILi1ELi4ELi3EEENS4_18smem_ptr_flag_bitsILi16EEENSU_INS5_IJNSA_ILi8EEESH_EEENS5_IJSH_SB_EEEEEEEvNS4_8identityES13_S1D_vS1E_EENS_8epilogue10collective6detail29Sm90TmaWarpSpecializedAdapterINS1H_15DefaultEpilogueISJ_SK_SK_NS1G_6thread17LinearCombinationISJ_Li1EffLNS1L_9ScaleType4KindE0ELNS_15FloatRoundStyleE2ESJ_EENS1_15EpilogueDefaultEEEEEvvEEEEvNT_6ParamsE,(.L_x_323 - _ZN7cutlass13device_kernelINS_4gemm6kernel13GemmUniversalIN4cute5tupleIJiiiiEEENS1_10collective13CollectiveMmaINS1_34MainloopSm90TmaGmmaWarpSpecializedILi20ENS5_IJNS4_1CILi1EEESB_SB_EEENS1_35KernelTmaWarpSpecializedCooperativeEEENS5_IJNSA_ILi128EEENSA_ILi224EEENSA_ILi16EEEEEENS_10bfloat16_tENS5_IJlSB_lEEESJ_SK_NS4_8TiledMMAINS4_8MMA_AtomIJNS4_4SM904GMMA27MMA_64x32x16_F32BF16BF16_SSILNSO_5MajorE0ELSQ_0ELNSO_7ScaleInE1ELSR_1EEEEEENS4_6LayoutINS5_IJNSA_ILi2EEESB_SB_EEENS5_IJSB_NSA_ILi0EEESX_EEEEENS5_IJNS4_10UnderscoreES10_S10_EEEEENS4_13SM90_TMA_LOADENS4_14ComposedLayoutINS4_7SwizzleILi1ELi4ELi3EEENS4_18smem_ptr_flag_bitsILi16EEENSU_INS5_IJNSA_ILi8EEESH_EEENS5_IJSH_SB_EEEEEEEvNS4_8identityES13_S1D_vS1E_EENS_8epilogue10collective6detail29Sm90TmaWarpSpecializedAdapterINS1H_15DefaultEpilogueISJ_SK_SK_NS1G_6thread17LinearCombinationISJ_Li1EffLNS1L_9ScaleType4KindE0ELNS_15FloatRoundStyleE2ESJ_EENS1_15EpilogueDefaultEEEEEvvEEEEvNT_6ParamsE)
        .other          _ZN7cutlass13device_kernelINS_4gemm6kernel13GemmUniversalIN4cute5tupleIJiiiiEEENS1_10collective13CollectiveMmaINS1_34MainloopSm90TmaGmmaWarpSpecializedILi20ENS5_IJNS4_1CILi1EEESB_SB_EEENS1_35KernelTmaWarpSpecializedCooperativeEEENS5_IJNSA_ILi128EEENSA_ILi224EEENSA_ILi16EEEEEENS_10bfloat16_tENS5_IJlSB_lEEESJ_SK_NS4_8TiledMMAINS4_8MMA_AtomIJNS4_4SM904GMMA27MMA_64x32x16_F32BF16BF16_SSILNSO_5MajorE0ELSQ_0ELNSO_7ScaleInE1ELSR_1EEEEEENS4_6LayoutINS5_IJNSA_ILi2EEESB_SB_EEENS5_IJSB_NSA_ILi0EEESX_EEEEENS5_IJNS4_10UnderscoreES10_S10_EEEEENS4_13SM90_TMA_LOADENS4_14ComposedLayoutINS4_7SwizzleILi1ELi4ELi3EEENS4_18smem_ptr_flag_bitsILi16EEENSU_INS5_IJNSA_ILi8EEESH_EEENS5_IJSH_SB_EEEEEEEvNS4_8identityES13_S1D_vS1E_EENS_8epilogue10collective6detail29Sm90TmaWarpSpecializedAdapterINS1H_15DefaultEpilogueISJ_SK_SK_NS1G_6thread17LinearCombinationISJ_Li1EffLNS1L_9ScaleType4KindE0ELNS_15FloatRoundStyleE2ESJ_EENS1_15EpilogueDefaultEEEEEvvEEEEvNT_6ParamsE,@"STO_CUDA_ENTRY STV_DEFAULT"
_ZN7cutlass13device_kernelINS_4gemm6kernel13GemmUniversalIN4cute5tupleIJiiiiEEENS1_10collective13CollectiveMmaINS1_34MainloopSm90TmaGmmaWarpSpecializedILi20ENS5_IJNS4_1CILi1EEESB_SB_EEENS1_35KernelTmaWarpSpecializedCooperativeEEENS5_IJNSA_ILi128EEENSA_ILi224EEENSA_ILi16EEEEEENS_10bfloat16_tENS5_IJlSB_lEEESJ_SK_NS4_8TiledMMAINS4_8MMA_AtomIJNS4_4SM904GMMA27MMA_64x32x16_F32BF16BF16_SSILNSO_5MajorE0ELSQ_0ELNSO_7ScaleInE1ELSR_1EEEEEENS4_6LayoutINS5_IJNSA_ILi2EEESB_SB_EEENS5_IJSB_NSA_ILi0EEESX_EEEEENS5_IJNS4_10UnderscoreES10_S10_EEEEENS4_13SM90_TMA_LOADENS4_14ComposedLayoutINS4_7SwizzleILi1ELi4ELi3EEENS4_18smem_ptr_flag_bitsILi16EEENSU_INS5_IJNSA_ILi8EEESH_EEENS5_IJSH_SB_EEEEEEEvNS4_8identityES13_S1D_vS1E_EENS_8epilogue10collective6detail29Sm90TmaWarpSpecializedAdapterINS1H_15DefaultEpilogueISJ_SK_SK_NS1G_6thread17LinearCombinationISJ_Li1EffLNS1L_9ScaleType4KindE0ELNS_15FloatRoundStyleE2ESJ_EENS1_15EpilogueDefaultEEEEEvvEEEEvNT_6ParamsE:
[----:B------:R-:W0:Y:S01]  /*0000*/  LDC R1, c[0x0][0x28] ;  /* 0x00000a00ff017b82 */ /* 0x000e220000000800 */
[----:B------:R-:W1:Y:S01]  /*0010*/  S2R R18, SR_TID.X ;  /* 0x0000000000127919 */ /* 0x000e620000002100 */
[----:B------:R-:W-:Y:S01]  /*0020*/  ELECT P0, URZ, PT ;  /* 0x00000000003f782f */ /* 0x000fe20003800000 */
[----:B------:R-:W-:Y:S01]  /*0030*/  BSSY B0, `(.L_x_0) ;  /* 0x000000f000007945 */ /* 0x000fe20003800000 */
[--C-:B-1----:R-:W-:Y:S02]  /*0040*/  SHF.R.U32.HI R0, RZ, 0x5, R18.reuse ;  /* 0x00000005ff007819 */ /* 0x102fe40000011612 */
[----:B------:R-:W-:-:S03]  /*0050*/  SHF.R.U32.HI R22, RZ, 0x7, R18 ;  /* 0x00000007ff167819 */ /* 0x000fc60000011612 */
[----:B------:R-:W1:Y:S04]  /*0060*/  SHFL.IDX PT, R5, R0, RZ, 0x1f ;  /* 0x00001fff00057589 */ /* 0x000e6800000e0000 */
[----:B------:R2:W3:Y:S01]  /*0070*/  SHFL.IDX PT, R8, R22, RZ, 0x1f ;  /* 0x00001fff16087589 */ /* 0x0004e200000e0000 */
[----:B-1----:R-:W-:-:S13]  /*0080*/  ISETP.NE.OR P0, PT, R5, RZ, !P0 ;  /* 0x000000ff0500720c */ /* 0x002fda0004705670 */
[----:B0-23--:R-:W-:Y:S05]  /*0090*/  @P0 BRA `(.L_x_1) ;  /* 0x0000000000200947 */ /* 0x00dfea0003800000 */
[----:B------:R-:W-:Y:S02]  /*00a0*/  ULDC.64 UR4, c[0x0][0x198] ;  /* 0x0000660000047ab9 */ /* 0x000fe40000000a00 */
[----:B------:R-:W-:Y:S02]  /*00b0*/  UIADD3 UR6, UP0, UR4, 0xf0, URZ ;  /* 0x000000f004067890 */ /* 0x000fe4000ff1e03f */
[----:B------:R-:W-:Y:S02]  /*00c0*/  UIADD3 UR4, UP1, UR4, 0x1f0, URZ ;  /* 0x000001f004047890 */ /* 0x000fe4000ff3e03f */
[----:B------:R-:W-:Y:S02]  /*00d0*/  UIADD3.X UR7, URZ, UR5, URZ, UP0, !UPT ;  /* 0x000000053f077290 */ /* 0x000fe400087fe43f */
[----:B------:R-:W-:-:S07]  /*00e0*/  UIADD3.X UR5, URZ, UR5, URZ, UP1, !UPT ;  /* 0x000000053f057290 */ /* 0x000fce0008ffe43f */
[----:B------:R0:W-:Y:S02]  /*00f0*/  UTMACCTL.PF [UR6] ;  /* 0x00000000060079b9 */ /* 0x0001e40008040000 */
[----:B------:R0:W-:Y:S02]  /*0100*/  UTMACCTL.PF [UR4] ;  /* 0x00000000040079b9 */ /* 0x0001e40008040000 */
[----:B0-----:R-:W-:Y:S01]  /*0110*/  NOP ;  /* 0x0000000000007918 */ /* 0x001fe20000000000 */
.L_x_1:
[----:B------:R-:W-:Y:S05]  /*0120*/  BSYNC B0 ;  /* 0x0000000000007941 */ /* 0x000fea0003800000 */
.L_x_0:
[----:B------:R-:W0:Y:S02]  /*0130*/  SHFL.IDX PT, R2, R0, RZ, 0x1f ;  /* 0x00001fff00027589 */ /* 0x000e2400000e0000 */
[----:B0-----:R-:W-:-:S13]  /*0140*/  ISETP.NE.AND P0, PT, R2, RZ, PT ;  /* 0x000000ff0200720c */ /* 0x001fda0003f05270 */
[----:B------:R-:W-:Y:S05]  /*0150*/  @P0 BRA `(.L_x_2) ;  /* 0x0000000000e40947 */ /* 0x000fea0003800000 */
[----:B------:R-:W-:Y:S01]  /*0160*/  ELECT P0, URZ, PT ;  /* 0x00000000003f782f */ /* 0x000fe20003800000 */
[----:B------:R-:W-:-:S12]  /*0170*/  BSSY B0, `(.L_x_2) ;  /* 0x0000037000007945 */ /* 0x000fd80003800000 */
[----:B------:R-:W-:Y:S05]  /*0180*/  @!P0 BRA `(.L_x_3) ;  /* 0x0000000000d48947 */ /* 0x000fea0003800000 */
[----:B------:R-:W0:Y:S01]  /*0190*/  S2UR UR8, SR_CgaCtaId ;  /* 0x00000000000879c3 */ /* 0x000e220000008800 */
[----:B------:R-:W-:Y:S01]  /*01a0*/  UMOV UR4, 0x400 ;  /* 0x0000040000047882 */ /* 0x000fe20000000000 */
[----:B------:R-:W-:Y:S01]  /*01b0*/  UMOV UR5, 0x1 ;  /* 0x0000000100057882 */ /* 0x000fe20000000000 */
[----:B------:R-:W-:Y:S02]  /*01c0*/  UMOV UR6, 0x100 ;  /* 0x0000010000067882 */ /* 0x000fe40000000000 */
[----:B------:R-:W-:-:S04]  /*01d0*/  UIADD3 UR6, -UR6, 0x100000, URZ ;  /* 0x0010000006067890 */ /* 0x000fc8000fffe13f */
[----:B------:R-:W-:Y:S02]  /*01e0*/  USHF.L.U32 UR7, UR6, 0xb, URZ ;  /* 0x0000000b06077899 */ /* 0x000fe4000800063f */
[----:B------:R-:W-:Y:S02]  /*01f0*/  USHF.L.U32 UR6, UR6, 0x1, URZ ;  /* 0x0000000106067899 */ /* 0x000fe4000800063f */
[----:B0-----:R-:W-:Y:S02]  /*0200*/  ULEA UR8, UR8, UR4, 0x18 ;  /* 0x0000000408087291 */ /* 0x001fe4000f8ec03f */
[----:B------:R-:W-:-:S04]  /*0210*/  UIADD3 UR4, -UR5, 0x100000, URZ ;  /* 0x0010000005047890 */ /* 0x000fc8000fffe13f */
[----:B------:R-:W-:Y:S02]  /*0220*/  USHF.L.U32 UR5, UR4, 0xb, URZ ;  /* 0x0000000b04057899 */ /* 0x000fe4000800063f */
[----:B------:R-:W-:Y:S01]  /*0230*/  USHF.L.U32 UR4, UR4, 0x1, URZ ;  /* 0x0000000104047899 */ /* 0x000fe2000800063f */
[----:B------:R-:W0:Y:S11]  /*0240*/  FENCE.VIEW.ASYNC.S ;  /* 0x00000000000073c6 */ /* 0x000e360000000000 */
[----:B0-----:R0:W1:Y:S01]  /*0250*/  SYNCS.EXCH.64 URZ, [UR8], UR4 ;  /* 0x00000004083f75b2 */ /* 0x0010620008000100 */
[----:B------:R0:W2:Y:S01]  /*0260*/  SYNCS.EXCH.64 URZ, [UR8+0xa0], UR6 ;  /* 0x0000a006083f75b2 */ /* 0x0000a20008000100 */
[----:B------:R0:W3:Y:S01]  /*0270*/  SYNCS.EXCH.64 URZ, [UR8+0x8], UR4 ;  /* 0x00000804083f75b2 */ /* 0x0000e20008000100 */
[----:B------:R0:W4:Y:S01]  /*0280*/  SYNCS.EXCH.64 URZ, [UR8+0xa8], UR6 ;  /* 0x0000a806083f75b2 */ /* 0x0001220008000100 */
[----:B------:R0:W0:Y:S01]  /*0290*/  SYNCS.EXCH.64 URZ, [UR8+0x10], UR4 ;  /* 0x00001004083f75b2 */ /* 0x0000220008000100 */
        /* <DEDUP_REMOVED lines=35> */
[----:B-1234-:R-:W-:Y:S01]  /*04d0*/  NOP ;  /* 0x0000000000007918 */ /* 0x01efe20000000000 */
.L_x_3:
[----:B0-----:R-:W-:Y:S05]  /*04e0*/  BSYNC B0 ;  /* 0x0000000000007941 */ /* 0x001fea0003800000 */
.L_x_2:
[----:B------:R-:W0:Y:S01]  /*04f0*/  SHFL.IDX PT, R0, R0, RZ, 0x1f ;  /* 0x00001fff00007589 */ /* 0x000e2200000e0000 */
[----:B------:R-:W-:Y:S01]  /*0500*/  ELECT P0, URZ, PT ;  /* 0x00000000003f782f */ /* 0x000fe20003800000 */
[----:B------:R-:W1:Y:S01]  /*0510*/  LDC R2, c[0x0][0x65c] ;  /* 0x00019700ff027b82 */ /* 0x000e620000000800 */
[----:B------:R-:W-:Y:S01]  /*0520*/  SHF.R.S32.HI R6, RZ, 0x1f, R5 ;  /* 0x0000001fff067819 */ /* 0x000fe20000011405 */
[----:B------:R-:W2:Y:S01]  /*0530*/  S2R R3, SR_CTAID.Y ;  /* 0x0000000000037919 */ /* 0x000ea20000002600 */
[----:B------:R-:W-:Y:S01]  /*0540*/  UMOV UR4, 0x20 ;  /* 0x0000002000047882 */ /* 0x000fe20000000000 */
[----:B------:R-:W-:Y:S01]  /*0550*/  ISETP.NE.AND P2, PT, R8, RZ, PT ;  /* 0x000000ff0800720c */ /* 0x000fe20003f45270 */
[----:B------:R-:W-:Y:S01]  /*0560*/  NOP ;  /* 0x0000000000007918 */ /* 0x000fe20000000000 */
[----:B------:R-:W3:Y:S01]  /*0570*/  S2R R4, SR_CTAID.X ;  /* 0x0000000000047919 */ /* 0x000ee20000002500 */
[----:B------:R-:W-:Y:S01]  /*0580*/  LEA.HI R6, R6, R5, RZ, 0x2 ;  /* 0x0000000506067211 */ /* 0x000fe200078f10ff */
[----:B------:R-:W-:Y:S01]  /*0590*/  NOP ;  /* 0x0000000000007918 */ /* 0x000fe20000000000 */
[----:B0-----:R-:W-:-:S02]  /*05a0*/  ISETP.NE.OR P0, PT, R0, RZ, !P0 ;  /* 0x000000ff0000720c */ /* 0x001fc40004705670 */
[----:B-1----:R-:W-:-:S04]  /*05b0*/  ISETP.NE.AND P3, PT, R2, 0x1, PT ;  /* 0x000000010200780c */ /* 0x002fc80003f65270 */
[----:B------:R-:W-:Y:S02]  /*05c0*/  P2R R0, PR, RZ, 0x8 ;  /* 0x00000008ff007803 */ /* 0x000fe40000000000 */
[----:B------:R-:W-:-:S05]  /*05d0*/  LOP3.LUT R0, R6, 0xfffffffc, RZ, 0xc0, !PT ;  /* 0xfffffffc06007812 */ /* 0x000fca00078ec0ff */
[----:B------:R-:W-:Y:S01]  /*05e0*/  VOTEU.ALL UP0, P0 ;  /* 0x00000000003f7886 */ /* 0x000fe20000000000 */
[----:B------:R-:W-:Y:S01]  /*05f0*/  IMAD.IADD R0, R5, 0x1, -R0 ;  /* 0x0000000105007824 */ /* 0x000fe200078e0a00 */
[----:B------:R-:W3:Y:S01]  /*0600*/  @P3 LDC R17, c[0x0][0x10] ;  /* 0x00000400ff113b82 */ /* 0x000ee20000000800 */
[----:B------:R-:W-:Y:S01]  /*0610*/  VOTEU.ALL UP1, P0 ;  /* 0x00000000003f7886 */ /* 0x000fe20000020000 */
[----:B--2---:R-:W-:Y:S01]  /*0620*/  @P3 IMAD.MOV.U32 R6, RZ, RZ, R3 ;  /* 0x000000ffff063224 */ /* 0x004fe200078e0003 */
[----:B------:R-:W-:Y:S01]  /*0630*/  @!UP0 UMOV UR6, 0x400 ;  /* 0x0000040000068882 */ /* 0x000fe20000000000 */
[----:B------:R-:W-:-:S04]  /*0640*/  @!UP0 UIADD3 UR4, -UR4, 0x100000, URZ ;  /* 0x0010000004048890 */ /* 0x000fc8000fffe13f */
[----:B------:R-:W-:Y:S02]  /*0650*/  @!UP0 USHF.L.U32 UR5, UR4, 0xb, URZ ;  /* 0x0000000b04058899 */ /* 0x000fe4000800063f */
[----:B------:R-:W-:Y:S01]  /*0660*/  @!UP0 USHF.L.U32 UR4, UR4, 0x1, URZ ;  /* 0x0000000104048899 */ /* 0x000fe2000800063f */
[----:B------:R-:W-:Y:S02]  /*0670*/  @P3 IMAD.MOV.U32 R7, RZ, RZ, RZ ;  /* 0x000000ffff073224 */ /* 0x000fe400078e00ff */
[----:B------:R-:W-:Y:S01]  /*0680*/  IMAD.MOV.U32 R5, RZ, RZ, RZ ;  /* 0x000000ffff057224 */ /* 0x000fe200078e00ff */
[----:B------:R-:W0:Y:S01]  /*0690*/  @!UP0 S2UR UR7, SR_CgaCtaId ;  /* 0x00000000000789c3 */ /* 0x000e220000008800 */
[----:B------:R-:W-:-:S07]  /*06a0*/  @P3 IMAD.MOV.U32 R11, RZ, RZ, RZ ;  /* 0x000000ffff0b3224 */ /* 0x000fce00078e00ff */
[----:B------:R-:W1:Y:S01]  /*06b0*/  @!P3 LDC R9, c[0x0][0xc] ;  /* 0x00000300ff09bb82 */ /* 0x000e620000000800 */
[----:B---3--:R-:W-:-:S04]  /*06c0*/  @P3 IMAD.WIDE.U32 R16, R4, R17, R6 ;  /* 0x0000001104103225 */ /* 0x008fc800078e0006 */
[----:B------:R-:W-:Y:S01]  /*06d0*/  @P3 IMAD.IADD R17, R17, 0x1, R11 ;  /* 0x0000000111113824 */ /* 0x000fe200078e020b */
[----:B0-----:R-:W-:Y:S01]  /*06e0*/  @!UP0 ULEA UR6, UR7, UR6, 0x18 ;  /* 0x0000000607068291 */ /* 0x001fe2000f8ec03f */
[----:B------:R-:W-:Y:S01]  /*06f0*/  VOTEU.ALL UP0, P0 ;  /* 0x00000000003f7886 */ /* 0x000fe20000000000 */
[----:B------:R-:W-:-:S04]  /*0700*/  ISETP.NE.AND P0, PT, R0, 0x3, PT ;  /* 0x000000030000780c */ /* 0x000fc80003f05270 */
[----:B------:R-:W-:Y:S01]  /*0710*/  ISETP.EQ.OR P0, PT, R0, RZ, !P0 ;  /* 0x000000ff0000720c */ /* 0x000fe20004702670 */
[----:B-1----:R-:W-:-:S03]  /*0720*/  @!P3 IMAD.WIDE.U32 R6, R9, R3, R4 ;  /* 0x000000030906b225 */ /* 0x002fc600078e0004 */
[C---:B------:R-:W-:Y:S01]  /*0730*/  ISETP.EQ.AND P0, PT, R8.reuse, RZ, P0 ;  /* 0x000000ff0800720c */ /* 0x040fe20000702270 */
[----:B------:R-:W-:Y:S01]  /*0740*/  VIADD R8, R8, 0xffffffff ;  /* 0xffffffff08087836 */ /* 0x000fe20000000000 */
[----:B------:R-:W0:Y:S02]  /*0750*/  FENCE.VIEW.ASYNC.S ;  /* 0x00000000000073c6 */ /* 0x000e240000000000 */
[----:B0-----:R0:W1:Y:S01]  /*0760*/  @!UP0 SYNCS.EXCH.64 URZ, [UR6+0x150], UR4 ;  /* 0x00015004063f85b2 */ /* 0x0010620008000100 */
[----:B------:R-:W-:Y:S01]  /*0770*/  @!P3 IMAD.MOV.U32 R16, RZ, RZ, R6 ;  /* 0x000000ffff10b224 */ /* 0x000fe200078e0006 */
[----:B------:R-:W-:Y:S01]  /*0780*/  SEL R19, RZ, 0x1, !P0 ;  /* 0x00000001ff137807 */ /* 0x000fe20004000000 */
[----:B------:R-:W-:Y:S01]  /*0790*/  @!P3 IMAD.MOV.U32 R17, RZ, RZ, R7 ;  /* 0x000000ffff11b224 */ /* 0x000fe200078e0007 */
[----:B------:R-:W-:-:S04]  /*07a0*/  ISETP.GE.U32.AND P1, PT, R8, 0x2, PT ;  /* 0x000000020800780c */ /* 0x000fc80003f26070 */
[----:B------:R-:W-:Y:S01]  /*07b0*/  SEL R19, R19, 0x2, P1 ;  /* 0x0000000213137807 */ /* 0x000fe20000800000 */
[----:B------:R0:W1:Y:S01]  /*07c0*/  @!UP1 SYNCS.EXCH.64 URZ, [UR6+0x158], UR4 ;  /* 0x00015804063f95b2 */ /* 0x0000620008000100 */
[----:B------:R-:W-:Y:S01]  /*07d0*/  NOP ;  /* 0x0000000000007918 */ /* 0x000fe20000000000 */
[----:B-1----:R-:W-:Y:S06]  /*07e0*/  BAR.SYNC.DEFER_BLOCKING 0x0 ;  /* 0x0000000000007b1d */ /* 0x002fec0000010000 */
[----:B------:R-:W-:Y:S05]  /*07f0*/  @!P2 BRA `(.L_x_4) ;  /* 0x0000009000a4a947 */ /* 0x000fea0003800000 */
[----:B------:R-:W-:-:S13]  /*0800*/  ISETP.GT.U32.AND P0, PT, R8, 0x1, PT ;  /* 0x000000010800780c */ /* 0x000fda0003f04070 */
[----:B0-----:R-:W-:Y:S05]  /*0810*/  @P0 EXIT ;  /* 0x000000000000094d */ /* 0x001fea0003800000 */
[----:B------:R-:W-:Y:S01]  /*0820*/  ULDC.64 UR4, c[0x0][0x650] ;  /* 0x0001940000047ab9 */ /* 0x000fe20000000a00 */
[----:B------:R-:W-:Y:S01]  /*0830*/  PRMT R0, RZ, 0x7610, R0 ;  /* 0x00007610ff007816 */ /* 0x000fe20000000000 */
[----:B------:R-:W-:Y:S01]  /*0840*/  IMAD.MOV.U32 R139, RZ, RZ, -0x1 ;  /* 0xffffffffff8b7424 */ /* 0x000fe200078e00ff */
[----:B------:R-:W-:Y:S01]  /*0850*/  ISETP.GE.U32.AND P0, PT, R16, UR4, PT ;  /* 0x0000000410007c0c */ /* 0x000fe2000bf06070 */
[----:B------:R-:W-:Y:S02]  /*0860*/  IMAD.MOV.U32 R140, RZ, RZ, -0x1 ;  /* 0xffffffffff8c7424 */ /* 0x000fe400078e00ff */
[----:B------:R-:W-:Y:S01]  /*0870*/  IMAD.MOV.U32 R137, RZ, RZ, -0x1 ;  /* 0xffffffffff897424 */ /* 0x000fe200078e00ff */
[----:B------:R-:W-:-:S13]  /*0880*/  ISETP.GE.U32.AND.EX P0, PT, R17, UR5, PT, P0 ;  /* 0x0000000511007c0c */ /* 0x000fda000bf06100 */
[----:B------:R-:W-:Y:S05]  /*0890*/  @P0 BRA `(.L_x_5) ;  /* 0x0000000400540947 */ /* 0x000fea0003800000 */
[----:B------:R-:W0:Y:S01]  /*08a0*/  LDC.64 R14, c[0x0][0x628] ;  /* 0x00018a00ff0e7b82 */ /* 0x000e220000000a00 */
[----:B------:R-:W-:Y:S02]  /*08b0*/  IMAD.MOV.U32 R6, RZ, RZ, R16 ;  /* 0x000000ffff067224 */ /* 0x000fe400078e0010 */
[----:B------:R-:W-:-:S05]  /*08c0*/  IMAD.MOV.U32 R7, RZ, RZ, R17 ;  /* 0x000000ffff077224 */ /* 0x000fca00078e0011 */
[----:B------:R-:W1:Y:S08]  /*08d0*/  LDC R0, c[0x0][0x630] ;  /* 0x00018c00ff007b82 */ /* 0x000e700000000800 */
[----:B------:R-:W2:Y:S01]  /*08e0*/  LDC.64 R20, c[0x0][0x620] ;  /* 0x00018800ff147b82 */ /* 0x000ea20000000a00 */
[----:B0-----:R-:W-:-:S04]  /*08f0*/  ISETP.NE.U32.AND P0, PT, R14, RZ, PT ;  /* 0x000000ff0e00720c */ /* 0x001fc80003f05070 */
[----:B------:R-:W-:-:S13]  /*0900*/  ISETP.NE.AND.EX P0, PT, R15, RZ, PT, P0 ;  /* 0x000000ff0f00720c */ /* 0x000fda0003f05300 */
[----:B-12---:R-:W-:Y:S05]  /*0910*/  @!P0 BRA `(.L_x_6) ;  /* 0x0000000000288947 */ /* 0x006fea0003800000 */
[----:B------:R-:W0:Y:S02]  /*0920*/  LDC R11, c[0x0][0x634] ;  /* 0x00018d00ff0b7b82 */ /* 0x000e240000000800 */
[----:B0-----:R-:W-:-:S05]  /*0930*/  IADD3 R11, P0, R16, R11, RZ ;  /* 0x0000000b100b7210 */ /* 0x001fca0007f1e0ff */
[----:B------:R-:W-:-:S04]  /*0940*/  IMAD.X R13, RZ, RZ, R17, P0 ;  /* 0x000000ffff0d7224 */ /* 0x000fc800000e0611 */
[----:B------:R-:W-:-:S04]  /*0950*/  IMAD.WIDE.U32 R6, R13, R14, RZ ;  /* 0x0000000e0d067225 */ /* 0x000fc800078e00ff */
[----:B------:R-:W-:-:S04]  /*0960*/  IMAD.WIDE.U32 R8, P0, R11, R15, R6 ;  /* 0x0000000f0b087225 */ /* 0x000fc80007800006 */
[----:B------:R-:W-:-:S04]  /*0970*/  IMAD.WIDE.U32 R6, R11, R14, RZ ;  /* 0x0000000e0b067225 */ /* 0x000fc800078e00ff */
[----:B------:R-:W-:Y:S01]  /*0980*/  IMAD.X R11, RZ, RZ, RZ, P0 ;  /* 0x000000ffff0b7224 */ /* 0x000fe200000e06ff */
[----:B------:R-:W-:Y:S01]  /*0990*/  IADD3 RZ, P0, R7, R8, RZ ;  /* 0x0000000807ff7210 */ /* 0x000fe20007f1e0ff */
[----:B------:R-:W-:-:S04]  /*09a0*/  IMAD.MOV.U32 R10, RZ, RZ, R9 ;  /* 0x000000ffff0a7224 */ /* 0x000fc800078e0009 */
[----:B------:R-:W-:-:S08]  /*09b0*/  IMAD.WIDE.U32.X R6, R13, R15, R10, P0 ;  /* 0x0000000f0d067225 */ /* 0x000fd000000e040a */
.L_x_6:
[-CC-:B------:R-:W-:Y:S01]  /*09c0*/  SHF.R.U64 R137, R6, R0.reuse, R7.reuse ;  /* 0x0000000006897219 */ /* 0x180fe20000001207 */
[----:B------:R-:W0:Y:S01]  /*09d0*/  LDC R10, c[0x0][0x618] ;  /* 0x00018600ff0a7b82 */ /* 0x000e220000000800 */
[----:B------:R-:W-:Y:S01]  /*09e0*/  SHF.R.U32.HI R5, RZ, R0, R7 ;  /* 0x00000000ff057219 */ /* 0x000fe20000011607 */
[----:B------:R-:W-:Y:S01]  /*09f0*/  ULDC UR4, c[0x0][0x150] ;  /* 0x0000540000047ab9 */ /* 0x000fe20000000800 */
[----:B------:R-:W-:Y:S02]  /*0a00*/  IADD3 R9, P0, RZ, -R137, RZ ;  /* 0x80000089ff097210 */ /* 0x000fe40007f1e0ff */
[----:B------:R-:W-:-:S03]  /*0a10*/  I2FP.F32.U32 R0, R4 ;  /* 0x0000000400007245 */ /* 0x000fc60000201000 */
[----:B------:R-:W1:Y:S01]  /*0a20*/  LDC.64 R28, c[0x0][0x640] ;  /* 0x00019000ff1c7b82 */ /* 0x000e620000000a00 */
[----:B------:R-:W-:Y:S02]  /*0a30*/  IMAD.X R11, RZ, RZ, ~R5, P0 ;  /* 0x000000ffff0b7224 */ /* 0x000fe400000e0e05 */
[----:B------:R-:W-:Y:S01]  /*0a40*/  FMUL R0, R0, UR4 ;  /* 0x0000000400007c20 */ /* 0x000fe20008400000 */
[----:B------:R-:W-:Y:S01]  /*0a50*/  IMAD.WIDE.U32 R6, R9, R20, R16 ;  /* 0x0000001409067225 */ /* 0x000fe200078e0010 */
[----:B------:R-:W-:-:S03]  /*0a60*/  ULDC UR4, c[0x0][0x154] ;  /* 0x0000550000047ab9 */ /* 0x000fc60000000800 */
[----:B------:R-:W-:Y:S01]  /*0a70*/  IMAD R8, R11, R20, RZ ;  /* 0x000000140b087224 */ /* 0x000fe200078e02ff */
[----:B------:R-:W2:Y:S01]  /*0a80*/  LDC R5, c[0x0][0x144] ;  /* 0x00005100ff057b82 */ /* 0x000ea20000000800 */
[----:B------:R-:W3:Y:S02]  /*0a90*/  F2I.U32.TRUNC.NTZ R0, R0 ;  /* 0x0000000000007305 */ /* 0x000ee4000020f000 */
[----:B------:R-:W-:-:S04]  /*0aa0*/  IMAD R9, R9, R21, R8 ;  /* 0x0000001509097224 */ /* 0x000fc800078e0208 */
[----:B------:R-:W-:Y:S01]  /*0ab0*/  IMAD.IADD R7, R7, 0x1, R9 ;  /* 0x0000000107077824 */ /* 0x000fe200078e0209 */
[----:B------:R-:W4:Y:S01]  /*0ac0*/  LDC R12, c[0x0][0x608] ;  /* 0x00018200ff0c7b82 */ /* 0x000f220000000800 */
[----:B------:R-:W-:-:S03]  /*0ad0*/  IMAD.MOV.U32 R9, RZ, RZ, -0x1 ;  /* 0xffffffffff097424 */ /* 0x000fc600078e00ff */
[-CC-:B0-----:R-:W-:Y:S02]  /*0ae0*/  SHF.R.U64 R20, R6, R10.reuse, R7.reuse ;  /* 0x0000000a06147219 */ /* 0x181fe40000001207 */
[----:B------:R-:W-:Y:S02]  /*0af0*/  I2FP.F32.U32 R6, R3 ;  /* 0x0000000300067245 */ /* 0x000fe40000201000 */
[----:B------:R-:W0:Y:S01]  /*0b00*/  LDC R26, c[0x0][0x658] ;  /* 0x00019600ff1a7b82 */ /* 0x000e220000000800 */
[----:B-1----:R-:W-:Y:S01]  /*0b10*/  ISETP.NE.U32.AND P0, PT, R28, RZ, PT ;  /* 0x000000ff1c00720c */ /* 0x002fe20003f05070 */
[----:B---3--:R-:W-:Y:S01]  /*0b20*/  IMAD.MOV R8, RZ, RZ, -R0 ;  /* 0x000000ffff087224 */ /* 0x008fe200078e0a00 */
[----:B------:R-:W-:Y:S01]  /*0b30*/  SHF.R.U32.HI R7, RZ, R10, R7 ;  /* 0x0000000aff077219 */ /* 0x000fe20000011607 */
[----:B------:R-:W-:Y:S01]  /*0b40*/  FMUL R6, R6, UR4 ;  /* 0x0000000406067c20 */ /* 0x000fe20008400000 */
[----:B------:R-:W-:-:S03]  /*0b50*/  ISETP.NE.AND.EX P0, PT, R29, RZ, PT, P0 ;  /* 0x000000ff1d00720c */ /* 0x000fc60003f05300 */
[----:B------:R-:W1:Y:S01]  /*0b60*/  LDC R14, c[0x0][0x148] ;  /* 0x00005200ff0e7b82 */ /* 0x000e620000000800 */
[----:B--2---:R-:W-:-:S07]  /*0b70*/  IMAD R0, R5, R8, R4 ;  /* 0x0000000805007224 */ /* 0x004fce00078e0204 */
[----:B------:R-:W2:Y:S01]  /*0b80*/  LDC R24, c[0x0][0x600] ;  /* 0x00018000ff187b82 */ /* 0x000ea20000000800 */
[-CC-:B----4-:R-:W-:Y:S02]  /*0b90*/  SHF.R.U64 R30, R20, R12.reuse, R7.reuse ;  /* 0x0000000c141e7219 */ /* 0x190fe40000001207 */
[----:B------:R-:W-:Y:S01]  /*0ba0*/  SHF.R.U32.HI R5, RZ, R12, R7 ;  /* 0x0000000cff057219 */ /* 0x000fe20000011607 */
[----:B------:R-:W-:Y:S01]  /*0bb0*/  IMAD.MOV.U32 R7, RZ, RZ, 0x1 ;  /* 0x00000001ff077424 */ /* 0x000fe200078e00ff */
[----:B------:R3:W4:Y:S03]  /*0bc0*/  F2I.U32.TRUNC.NTZ R12, R6 ;  /* 0x00000006000c7305 */ /* 0x000726000020f000 */
[----:B------:R-:W1:Y:S01]  /*0bd0*/  LDC R15, c[0x0][0x648] ;  /* 0x00019200ff0f7b82 */ /* 0x000e620000000800 */
[-C--:B0-----:R-:W-:Y:S02]  /*0be0*/  SHF.L.U32 R4, R9, R26.reuse, RZ ;  /* 0x0000001a09047219 */ /* 0x081fe400000006ff */
[----:B------:R-:W-:-:S02]  /*0bf0*/  SHF.R.U64 R32, R30, R26, R5 ;  /* 0x0000001a1e207219 */ /* 0x000fc40000001205 */
[----:B------:R-:W-:Y:S02]  /*0c00*/  LOP3.LUT R11, RZ, R4, RZ, 0x33, !PT ;  /* 0x00000004ff0b7212 */ /* 0x000fe400078e33ff */
[-C--:B------:R-:W-:Y:S01]  /*0c10*/  SHF.R.U32.HI R5, RZ, R26.reuse, R5 ;  /* 0x0000001aff057219 */ /* 0x080fe20000011605 */
[----:B------:R-:W0:Y:S01]  /*0c20*/  LDC R21, c[0x0][0x638] ;  /* 0x00018e00ff157b82 */ /* 0x000e220000000800 */
[----:B------:R-:W-:Y:S01]  /*0c30*/  SHF.L.U32 R10, R7, R26, RZ ;  /* 0x0000001a070a7219 */ /* 0x000fe200000006ff */
[----:B------:R-:W-:-:S06]  /*0c40*/  IMAD.MOV.U32 R4, RZ, RZ, R32 ;  /* 0x000000ffff047224 */ /* 0x000fcc00078e0020 */
[----:B------:R-:W0:Y:S01]  /*0c50*/  LDC R139, c[0x0][0x610] ;  /* 0x00018400ff8b7b82 */ /* 0x000e220000000800 */
[----:B---34-:R-:W-:Y:S05]  /*0c60*/  @!P0 BRA `(.L_x_7) ;  /* 0x0000000000288947 */ /* 0x018fea0003800000 */
[----:B------:R-:W3:Y:S02]  /*0c70*/  LDC R9, c[0x0][0x64c] ;  /* 0x00019300ff097b82 */ /* 0x000ee40000000800 */
[----:B---3--:R-:W-:-:S05]  /*0c80*/  IADD3 R9, P0, R32, R9, RZ ;  /* 0x0000000920097210 */ /* 0x008fca0007f1e0ff */
        /* <DEDUP_REMOVED lines=8> */
.L_x_7:
[----:B-1----:R-:W-:Y:S01]  /*0d10*/  SHF.R.U64 R4, R4, R15, R5 ;  /* 0x0000000f04047219 */ /* 0x002fe20000001205 */
[----:B--2---:R-:W-:Y:S01]  /*0d20*/  VIADD R5, R24, 0xffffffff ;  /* 0xffffffff18057836 */ /* 0x004fe20000000000 */
[----:B------:R-:W-:Y:S01]  /*0d30*/  LOP3.LUT R11, R30, R11, RZ, 0xc0, !PT ;  /* 0x0000000b1e0b7212 */ /* 0x000fe200078ec0ff */
[----:B------:R-:W-:Y:S02]  /*0d40*/  IMAD.MOV R12, RZ, RZ, -R12 ;  /* 0x000000ffff0c7224 */ /* 0x000fe400078e0a0c */
[----:B------:R-:W-:Y:S02]  /*0d50*/  IMAD.MOV R6, RZ, RZ, -R4 ;  /* 0x000000ffff067224 */ /* 0x000fe400078e0a04 */
[----:B------:R-:W-:Y:S01]  /*0d60*/  IMAD R11, R10, R4, R11 ;  /* 0x000000040a0b7224 */ /* 0x000fe200078e020b */
[----:B------:R-:W-:Y:S01]  /*0d70*/  LOP3.LUT R4, R20, R5, RZ, 0xc0, !PT ;  /* 0x0000000514047212 */ /* 0x000fe200078ec0ff */
[----:B------:R-:W-:Y:S02]  /*0d80*/  @P3 IMAD R0, R14, R12, R3 ;  /* 0x0000000c0e003224 */ /* 0x000fe400078e0203 */
[----:B0-----:R-:W-:-:S02]  /*0d90*/  IMAD R3, R6, R21, R32 ;  /* 0x0000001506037224 */ /* 0x001fc400078e0220 */
[----:B------:R-:W-:Y:S02]  /*0da0*/  IMAD R139, R11, R139, R0 ;  /* 0x0000008b0b8b7224 */ /* 0x000fe400078e0200 */
[----:B------:R-:W-:Y:S02]  /*0db0*/  IMAD R4, R3, R24, R4 ;  /* 0x0000001803047224 */ /* 0x000fe400078e0204 */
[----:B------:R-:W-:-:S03]  /*0dc0*/  IMAD.MOV.U32 R0, RZ, RZ, 0x1 ;  /* 0x00000001ff007424 */ /* 0x000fc600078e00ff */
[----:B------:R-:W-:Y:S02]  /*0dd0*/  SEL R140, R4, R139, !P3 ;  /* 0x0000008b048c7207 */ /* 0x000fe40005800000 */
[----:B------:R-:W-:-:S07]  /*0de0*/  SEL R139, R139, R4, !P3 ;  /* 0x000000048b8b7207 */ /* 0x000fce0005800000 */
.L_x_5:
[----:B------:R-:W-:-:S08]  /*0df0*/  NOP ;  /* 0x0000000000007918 */ /* 0x000fd00000000000 */
[----:B------:R-:W0:Y:S02]  /*0e00*/  USETMAXREG.TRY_ALLOC.CTAPOOL UP0, 0xe8 ;  /* 0x000000e8000079c8 */ /* 0x000e240008000600 */
[----:B0-----:R-:W-:-:S13]  /*0e10*/  PLOP3.LUT P0, PT, PT, PT, UP0, 0x80, 0x0 ;  /* 0x000000000000781c */ /* 0x001fda0003f0f008 */
[----:B------:R-:W-:Y:S05]  /*0e20*/  @!P0 BRA `(.L_x_5) ;  /* 0xfffffffc00f08947 */ /* 0x000fea000383ffff */
[----:B------:R-:W-:Y:S01]  /*0e30*/  ULDC.64 UR4, c[0x0][0x598] ;  /* 0x0001660000047ab9 */ /* 0x000fe20000000a00 */
[----:B------:R-:W-:Y:S01]  /*0e40*/  ULDC.64 UR36, c[0x0][0x208] ;  /* 0x0000820000247ab9 */ /* 0x000fe20000000a00 */
[----:B------:R-:W-:-:S04]  /*0e50*/  ISETP.NE.U32.AND P0, PT, RZ, UR4, PT ;  /* 0x00000004ff007c0c */ /* 0x000fc8000bf05070 */
[----:B------:R-:W-:-:S13]  /*0e60*/  ISETP.NE.AND.EX P0, PT, RZ, UR5, PT, P0 ;  /* 0x00000005ff007c0c */ /* 0x000fda000bf05300 */
[----:B------:R-:W-:Y:S05]  /*0e70*/  @!P0 BRA `(.L_x_8) ;  /* 0x00000000001c8947 */ /* 0x000fea0003800000 */
[----:B------:R-:W0:Y:S02]  /*0e80*/  LDC.64 R4, c[0x0][0x598] ;  /* 0x00016600ff047b82 */ /* 0x000e240000000a00 */
[----:B0-----:R-:W2:Y:S02]  /*0e90*/  LDG.E.64 R4, desc[UR36][R4.64] ;  /* 0x0000002404047981 */ /* 0x001ea4000c1e1b00 */
[----:B--2---:R-:W-:-:S04]  /*0ea0*/  ISETP.NE.U32.AND P0, PT, R4, RZ, PT ;  /* 0x000000ff0400720c */ /* 0x004fc80003f05070 */
[----:B------:R-:W-:-:S13]  /*0eb0*/  ISETP.NE.AND.EX P0, PT, R5, RZ, PT, P0 ;  /* 0x000000ff0500720c */ /* 0x000fda0003f05300 */
[----:B------:R-:W-:Y:S05]  /*0ec0*/  @!P0 BRA `(.L_x_8) ;  /* 0x0000000000088947 */ /* 0x000fea0003800000 */
[----:B------:R0:W5:Y:S01]  /*0ed0*/  LD.E R23, desc[UR36][R4.64] ;  /* 0x0000002404177980 */ /* 0x000162000c101900 */
[----:B------:R-:W-:Y:S05]  /*0ee0*/  BRA `(.L_x_9) ;  /* 0x0000000000247947 */ /* 0x000fea0003800000 */
.L_x_8:
[----:B------:R-:W-:Y:S02]  /*0ef0*/  ULDC.64 UR4, c[0x0][0x588] ;  /* 0x0001620000047ab9 */ /* 0x000fe40000000a00 */
[----:B------:R-:W-:-:S04]  /*0f00*/  ISETP.NE.U32.AND P0, PT, RZ, UR4, PT ;  /* 0x00000004ff007c0c */ /* 0x000fc8000bf05070 */
[----:B------:R-:W-:-:S13]  /*0f10*/  ISETP.NE.AND.EX P0, PT, RZ, UR5, PT, P0 ;  /* 0x00000005ff007c0c */ /* 0x000fda000bf05300 */
[----:B------:R-:W-:Y:S05]  /*0f20*/  @!P0 BRA `(.L_x_10) ;  /* 0x00000000000c8947 */ /* 0x000fea0003800000 */
[----:B------:R-:W0:Y:S02]  /*0f30*/  LDC.64 R4, c[0x0][0x588] ;  /* 0x00016200ff047b82 */ /* 0x000e240000000a00 */
[----:B0-----:R1:W5:Y:S01]  /*0f40*/  LDG.E R23, desc[UR36][R4.64] ;  /* 0x0000002404177981 */ /* 0x001362000c1e1900 */
[----:B------:R-:W-:Y:S05]  /*0f50*/  BRA `(.L_x_9) ;  /* 0x0000000000087947 */ /* 0x000fea0003800000 */
.L_x_10:
[----:B------:R-:W-:Y:S02]  /*0f60*/  ULDC UR4, c[0x0][0x580] ;  /* 0x0001600000047ab9 */ /* 0x000fe40000000800 */
[----:B------:R-:W-:-:S07]  /*0f70*/  IMAD.U32 R23, RZ, RZ, UR4 ;  /* 0x00000004ff177e24 */ /* 0x000fce000f8e00ff */
.L_x_9:
[----:B------:R-:W-:Y:S02]  /*0f80*/  ULDC.64 UR4, c[0x0][0x5a0] ;  /* 0x0001680000047ab9 */ /* 0x000fe40000000a00 */
[----:B------:R-:W-:-:S04]  /*0f90*/  ISETP.NE.U32.AND P0, PT, RZ, UR4, PT ;  /* 0x00000004ff007c0c */ /* 0x000fc8000bf05070 */
[----:B------:R-:W-:-:S13]  /*0fa0*/  ISETP.NE.AND.EX P0, PT, RZ, UR5, PT, P0 ;  /* 0x00000005ff007c0c */ /* 0x000fda000bf05300 */
[----:B------:R-:W-:Y:S05]  /*0fb0*/  @!P0 BRA `(.L_x_11) ;  /* 0x00000000001c8947 */ /* 0x000fea0003800000 */
[----:B01----:R-:W0:Y:S02]  /*0fc0*/  LDC.64 R4, c[0x0][0x5a0] ;  /* 0x00016800ff047b82 */ /* 0x003e240000000a00 */
[----:B0-----:R-:W2:Y:S02]  /*0fd0*/  LDG.E.64 R4, desc[UR36][R4.64] ;  /* 0x0000002404047981 */ /* 0x001ea4000c1e1b00 */
[----:B--2---:R-:W-:-:S04]  /*0fe0*/  ISETP.NE.U32.AND P0, PT, R4, RZ, PT ;  /* 0x000000ff0400720c */ /* 0x004fc80003f05070 */
[----:B------:R-:W-:-:S13]  /*0ff0*/  ISETP.NE.AND.EX P0, PT, R5, RZ, PT, P0 ;  /* 0x000000ff0500720c */ /* 0x000fda0003f05300 */
[----:B------:R-:W-:Y:S05]  /*1000*/  @!P0 BRA `(.L_x_11) ;  /* 0x0000000000088947 */ /* 0x000fea0003800000 */
[----:B------:R0:W5:Y:S01]  /*1010*/  LD.E R136, desc[UR36][R4.64] ;  /* 0x0000002404887980 */ /* 0x000162000c101900 */
[----:B------:R-:W-:Y:S05]  /*1020*/  BRA `(.L_x_12) ;  /* 0x0000000000247947 */ /* 0x000fea0003800000 */
.L_x_11:
[----:B------:R-:W-:Y:S02]  /*1030*/  ULDC.64 UR4, c[0x0][0x590] ;  /* 0x0001640000047ab9 */ /* 0x000fe40000000a00 */
[----:B------:R-:W-:-:S04]  /*1040*/  ISETP.NE.U32.AND P0, PT, RZ, UR4, PT ;  /* 0x00000004ff007c0c */ /* 0x000fc8000bf05070 */
[----:B------:R-:W-:-:S13]  /*1050*/  ISETP.NE.AND.EX P0, PT, RZ, UR5, PT, P0 ;  /* 0x00000005ff007c0c */ /* 0x000fda000bf05300 */
[----:B------:R-:W-:Y:S05]  /*1060*/  @!P0 BRA `(.L_x_13) ;  /* 0x00000000000c8947 */ /* 0x000fea0003800000 */
[----:B01----:R-:W0:Y:S02]  /*1070*/  LDC.64 R4, c[0x0][0x590] ;  /* 0x00016400ff047b82 */ /* 0x003e240000000a00 */
[----:B0-----:R1:W5:Y:S01]  /*1080*/  LDG.E R136, desc[UR36][R4.64] ;  /* 0x0000002404887981 */ /* 0x001362000c1e1900 */
[----:B------:R-:W-:Y:S05]  /*1090*/  BRA `(.L_x_12) ;  /* 0x0000000000087947 */ /* 0x000fea0003800000 */
.L_x_13:
[----:B------:R-:W-:Y:S02]  /*10a0*/  ULDC UR4, c[0x0][0x584] ;  /* 0x0001610000047ab9 */ /* 0x000fe40000000800 */
[----:B------:R-:W-:-:S07]  /*10b0*/  IMAD.U32 R136, RZ, RZ, UR4 ;  /* 0x00000004ff887e24 */ /* 0x000fce000f8e00ff */
.L_x_12:
[----:B------:R-:W-:-:S13]  /*10c0*/  LOP3.LUT P0, RZ, R0, 0xff, RZ, 0xc0, !PT ;  /* 0x000000ff00ff7812 */ /* 0x000fda000780c0ff */
[----:B------:R-:W-:Y:S05]  /*10d0*/  @!P0 EXIT ;  /* 0x000000000000894d */ /* 0x000fea0003800000 */
[----:B------:R-:W-:Y:S01]  /*10e0*/  ULDC UR4, c[0x0][0x28c] ;  /* 0x0000a30000047ab9 */ /* 0x000fe20000000800 */
[----:B------:R-:W-:Y:S01]  /*10f0*/  LOP3.LUT R138, R19, 0x1, RZ, 0xfc, !PT ;  /* 0x00000001138a7812 */ /* 0x000fe200078efcff */
[----:B------:R-:W-:Y:S01]  /*1100*/  UIADD3 UR4, UR4, 0xf, URZ ;  /* 0x0000000f04047890 */ /* 0x000fe2000fffe03f */
[----:B------:R-:W-:Y:S01]  /*1110*/  UMOV UR38, URZ ;  /* 0x0000003f00267c82 */ /* 0x000fe20008000000 */
[----:B------:R-:W-:Y:S02]  /*1120*/  UMOV UR39, URZ ;  /* 0x0000003f00277c82 */ /* 0x000fe40008000000 */
[----:B------:R-:W-:-:S04]  /*1130*/  USHF.R.S32.HI UR5, URZ, 0x1f, UR4 ;  /* 0x0000001f3f057899 */ /* 0x000fc80008011404 */
[----:B------:R-:W-:-:S04]  /*1140*/  ULEA.HI UR5, UR5, UR4, URZ, 0x4 ;  /* 0x0000000405057291 */ /* 0x000fc8000f8f203f */
[----:B------:R-:W-:-:S12]  /*1150*/  USHF.R.S32.HI UR40, URZ, 0x4, UR5 ;  /* 0x000000043f287899 */ /* 0x000fd80008011405 */
.L_x_255:
[----:B------:R-:W-:Y:S01]  /*1160*/  LOP3.LUT R0, R18, 0x80, RZ, 0xc0, !PT ;  /* 0x0000008012007812 */ /* 0x000fe200078ec0ff */
[----:B--2---:R-:W2:Y:S01]  /*1170*/  S2UR UR6, SR_CgaCtaId ;  /* 0x00000000000679c3 */ /* 0x004ea20000008800 */
[----:B------:R-:W-:Y:S02]  /*1180*/  UMOV UR41, 0x400 ;  /* 0x0000040000297882 */ /* 0x000fe40000000000 */
[----:B------:R-:W-:-:S06]  /*1190*/  SHF.R.U32.HI R0, RZ, 0x7, R0 ;  /* 0x00000007ff007819 */ /* 0x000fcc0000011600 */
[----:B---3--:R-:W3:Y:S01]  /*11a0*/  SHFL.IDX PT, R0, R0, RZ, 0x1f ;  /* 0x00001fff00007589 */ /* 0x008ee200000e0000 */
[----:B--2---:R-:W-:Y:S01]  /*11b0*/  ULEA UR41, UR6, UR41, 0x18 ;  /* 0x0000002906297291 */ /* 0x004fe2000f8ec03f */
[----:B---3--:R-:W-:-:S13]  /*11c0*/  R2UR UR4, R0 ;  /* 0x00000000000472ca */ /* 0x008fda00000e0000 */
[----:B------:R-:W-:-:S04]  /*11d0*/  ULEA.HI UR5, UR4, UR4, URZ, 0x1 ;  /* 0x0000000404057291 */ /* 0x000fc8000f8f083f */
[----:B------:R-:W-:-:S04]  /*11e0*/  ULOP3.LUT UR5, UR5, 0x1ffffe, URZ, 0xc0, !UPT ;  /* 0x001ffffe05057892 */ /* 0x000fc8000f8ec03f */
[----:B------:R-:W-:-:S03]  /*11f0*/  UIADD3 UR5, UR4, -UR5, URZ ;  /* 0x8000000504057290 */ /* 0x000fc6000fffe03f */
[----:B------:R-:W-:Y:S01]  /*1200*/  ULDC UR4, c[0x0][0x28c] ;  /* 0x0000a30000047ab9 */ /* 0x000fe20000000800 */
[----:B------:R-:W-:Y:S01]  /*1210*/  ULEA UR5, UR5, UR41, 0xb ;  /* 0x0000002905057291 */ /* 0x000fe2000f8e583f */
[----:B------:R-:W-:-:S03]  /*1220*/  ISETP.LT.AND P0, PT, RZ, UR4, PT ;  /* 0x00000004ff007c0c */ /* 0x000fc6000bf01270 */
[----:B------:R-:W-:-:S04]  /*1230*/  UIADD3 UR5, UR5, 0x200, URZ ;  /* 0x0000020005057890 */ /* 0x000fc8000fffe03f */
[----:B------:R-:W-:-:S04]  /*1240*/  USHF.R.U32.HI UR5, URZ, 0x4, UR5 ;  /* 0x000000043f057899 */ /* 0x000fc80008011605 */
[----:B------:R-:W-:Y:S02]  /*1250*/  ULOP3.LUT UR42, UR5, 0x3fff, URZ, 0xc0, !UPT ;  /* 0x00003fff052a7892 */ /* 0x000fe4000f8ec03f */
[----:B-1--4-:R-:W-:Y:S10]  /*1260*/  @P0 BRA `(.L_x_14) ;  /* 0x0000000000400947 */ /* 0x012ff40003800000 */
[----:B------:R-:W-:Y:S01]  /*1270*/  MOV R0, 0x0 ;  /* 0x0000000000007802 */ /* 0x000fe20000000f00 */
[----:B------:R-:W-:Y:S01]  /*1280*/  ULDC.64 UR4, c[0x4][0x68] ;  /* 0x01001a0000047ab9 */ /* 0x000fe20000000a00 */
[----:B------:R-:W-:Y:S01]  /*1290*/  ULDC.64 UR6, c[0x4][0x8] ;  /* 0x0100020000067ab9 */ /* 0x000fe20000000a00 */
[----:B01----:R-:W-:Y:S01]  /*12a0*/  IMAD.U32 R4, RZ, RZ, UR4 ;  /* 0x00000004ff047e24 */ /* 0x003fe2000f8e00ff */
[----:B------:R0:W1:Y:S01]  /*12b0*/  LDC.64 R14, c[0x4][R0] ;  /* 0x01000000000e7b82 */ /* 0x0000620000000a00 */
[----:B------:R-:W-:Y:S01]  /*12c0*/  IMAD.U32 R5, RZ, RZ, UR5 ;  /* 0x00000005ff057e24 */ /* 0x000fe2000f8e00ff */
[----:B------:R-:W-:Y:S01]  /*12d0*/  ULDC.64 UR4, c[0x4][0x70] ;  /* 0x01001c0000047ab9 */ /* 0x000fe20000000a00 */
[----:B------:R-:W-:Y:S02]  /*12e0*/  IMAD.U32 R10, RZ, RZ, UR6 ;  /* 0x00000006ff0a7e24 */ /* 0x000fe4000f8e00ff */
[----:B------:R-:W-:Y:S02]  /*12f0*/  IMAD.U32 R6, RZ, RZ, UR4 ;  /* 0x00000004ff067e24 */ /* 0x000fe4000f8e00ff */
[----:B------:R-:W-:-:S02]  /*1300*/  IMAD.U32 R7, RZ, RZ, UR5 ;  /* 0x00000005ff077e24 */ /* 0x000fc4000f8e00ff */
[----:B------:R-:W-:Y:S02]  /*1310*/  IMAD.U32 R11, RZ, RZ, UR7 ;  /* 0x00000007ff0b7e24 */ /* 0x000fe4000f8e00ff */
[----:B------:R-:W-:Y:S02]  /*1320*/  IMAD.MOV.U32 R8, RZ, RZ, 0x1e1 ;  /* 0x000001e1ff087424 */ /* 0x000fe400078e00ff */
[----:B------:R-:W-:Y:S02]  /*1330*/  IMAD.MOV.U32 R12, RZ, RZ, 0x1 ;  /* 0x00000001ff0c7424 */ /* 0x000fe400078e00ff */
[----:B0-----:R-:W-:-:S07]  /*1340*/  IMAD.MOV.U32 R13, RZ, RZ, RZ ;  /* 0x000000ffff0d7224 */ /* 0x001fce00078e00ff */
[----:B------:R-:W-:-:S07]  /*1350*/  LEPC R20, `(.L_x_14) ;  /* 0x000000001014794e */ /* 0x000fce0000000000 */
[----:B-1---5:R-:W-:Y:S05]  /*1360*/  CALL.ABS.NOINC R14 ;  /* 0x000000000e007343 */ /* 0x022fea0003c00000 */
.L_x_14:
[----:B------:R-:W-:-:S13]  /*1370*/  ISETP.NE.AND P0, PT, R138, 0x3, PT ;  /* 0x000000038a00780c */ /* 0x000fda0003f05270 */
[----:B------:R-:W-:Y:S05]  /*1380*/  @!P0 BRA `(.L_x_15) ;  /* 0x0000000000048947 */ /* 0x000fea0003800000 */
[----:B------:R-:W-:Y:S01]  /*1390*/  BPT.TRAP 0x1 ;  /* 0x000000040000795c */ /* 0x000fe20000300000 */
.L_x_15:
[----:B------:R-:W-:Y:S02]  /*13a0*/  IMAD.U32 R3, RZ, RZ, UR39 ;  /* 0x00000027ff037e24 */ /* 0x000fe4000f8e00ff */
[----:B------:R-:W-:-:S03]  /*13b0*/  IMAD.U32 R0, RZ, RZ, UR38 ;  /* 0x00000026ff007e24 */ /* 0x000fc6000f8e00ff */
[----:B------:R-:W-:Y:S02]  /*13c0*/  LEA R3, R3, UR41, 0x3 ;  /* 0x0000002903037c11 */ /* 0x000fe4000f8e18ff */
[----:B------:R-:W-:-:S04]  /*13d0*/  SHF.L.U32 R0, R0, 0x1f, RZ ;  /* 0x0000001f00007819 */ /* 0x000fc800000006ff */
[----:B------:R2:W3:Y:S01]  /*13e0*/  SYNCS.PHASECHK.TRANS64.TRYWAIT P1, [R3+URZ], R0 ;  /* 0x00000000030075a7 */ /* 0x0004e2000802017f */
[----:B------:R-:W-:Y:S05]  /*13f0*/  @!P0 BRA `(.L_x_16) ;  /* 0x0000000000048947 */ /* 0x000fea0003800000 */
[----:B------:R-:W-:Y:S01]  /*1400*/  BPT.TRAP 0x1 ;  /* 0x000000040000795c */ /* 0x000fe20000300000 */
.L_x_16:
[----:B---3--:R-:W-:Y:S05]  /*1410*/  @P1 BRA `(.L_x_17) ;  /* 0x0000000000081947 */ /* 0x008fea0003800000 */
[----:B------:R-:W3:Y:S02]  /*1420*/  SYNCS.PHASECHK.TRANS64.TRYWAIT P1, [R3+URZ], R0 ;  /* 0x00000000030075a7 */ /* 0x000ee4000802017f */
[----:B---3--:R-:W-:Y:S05]  /*1430*/  @!P1 BRA `(.L_x_18) ;  /* 0x000000a400609947 */ /* 0x008fea0003800000 */
.L_x_17:
[----:B------:R-:W-:-:S04]  /*1440*/  UISETP.LT.AND UP0, UPT, UR40, 0x1, UPT ;  /* 0x000000012800788c */ /* 0x000fc8000bf01270 */
[----:B------:R-:W-:-:S06]  /*1450*/  USEL UR4, UR40, 0x1, UP0 ;  /* 0x0000000128047887 */ /* 0x000fcc0008000000 */
[----:B--23--:R-:W-:Y:S01]  /*1460*/  IMAD.U32 R0, RZ, RZ, UR4 ;  /* 0x00000004ff007e24 */ /* 0x00cfe2000f8e00ff */
[----:B------:R-:W-:Y:S05]  /*1470*/  WARPSYNC.ALL ;  /* 0x0000000000007948 */ /* 0x000fea0003800000 */
[----:B------:R-:W-:-:S04]  /*1480*/  IADD3 R0, -R0, UR40, RZ ;  /* 0x0000002800007c10 */ /* 0x000fc8000fffe1ff */
[----:B------:R-:W-:Y:S01]  /*1490*/  ISETP.GE.AND P1, PT, R0, 0x1, PT ;  /* 0x000000010000780c */ /* 0x000fe20003f26270 */
[----:B------:R-:W-:Y:S01]  /*14a0*/  UIADD3 UR5, UR41, 0x14200, URZ ;  /* 0x0001420029057890 */ /* 0x000fe2000fffe03f */
[----:B------:R-:W-:Y:S01]  /*14b0*/  WARPGROUP.ARRIVE ;  /* 0x00000000000079c5 */ /* 0x000fe20000000000 */
[----:B------:R-:W-:Y:S02]  /*14c0*/  ULOP3.LUT UR4, UR42, 0x10000, URZ, 0xfc, !UPT ;  /* 0x000100002a047892 */ /* 0x000fe4000f8efc3f */
[----:B------:R-:W-:Y:S02]  /*14d0*/  USHF.R.U32.HI UR5, URZ, 0x4, UR5 ;  /* 0x000000043f057899 */ /* 0x000fe40008011605 */
[----:B------:R-:W-:Y:S02]  /*14e0*/  ULEA UR8, UR39, UR4, 0x8 ;  /* 0x0000000427087291 */ /* 0x000fe4000f8e403f */
[----:B------:R-:W-:Y:S01]  /*14f0*/  ULOP3.LUT UR5, UR5, 0x3fff, URZ, 0xc0, !UPT ;  /* 0x00003fff05057892 */ /* 0x000fe2000f8ec03f */
[----:B------:R-:W-:Y:S01]  /*1500*/  UMOV UR9, 0xc0000010 ;  /* 0xc000001000097882 */ /* 0x000fe20000000000 */
[----:B------:R-:W-:-:S02]  /*1510*/  UMOV UR11, 0xc0000010 ;  /* 0xc0000010000b7882 */ /* 0x000fc40000000000 */
[----:B------:R-:W-:Y:S01]  /*1520*/  ULOP3.LUT UR5, UR5, 0x10000, URZ, 0xfc, !UPT ;  /* 0x0001000005057892 */ /* 0x000fe2000f8efc3f */
[----:B------:R-:W-:Y:S01]  /*1530*/  UMOV UR16, UR8 ;  /* 0x0000000800107c82 */ /* 0x000fe20008000000 */
[----:B------:R-:W-:Y:S02]  /*1540*/  UMOV UR17, UR9 ;  /* 0x0000000900117c82 */ /* 0x000fe40008000000 */
[----:B------:R-:W-:Y:S01]  /*1550*/  UIMAD UR10, UR39, 0x1c0, UR5 ;  /* 0x000001c0270a78a4 */ /* 0x000fe2000f8e0205 */
[----:B------:R-:W-:Y:S01]  /*1560*/  UMOV UR19, 0xc0000010 ;  /* 0xc000001000137882 */ /* 0x000fe20000000000 */
[----:B------:R-:W-:Y:S02]  /*1570*/  UMOV UR20, UR8 ;  /* 0x0000000800147c82 */ /* 0x000fe40008000000 */
[----:B------:R-:W-:Y:S02]  /*1580*/  UIADD3 UR18, UR10, 0x40, URZ ;  /* 0x000000400a127890 */ /* 0x000fe4000fffe03f */
[----:B------:R-:W-:Y:S01]  /*1590*/  UIADD3 UR22, UR10, 0x80, URZ ;  /* 0x000000800a167890 */ /* 0x000fe2000fffe03f */
[----:B------:R-:W-:-:S02]  /*15a0*/  UMOV UR21, UR9 ;  /* 0x0000000900157c82 */ /* 0x000fc40008000000 */
[----:B------:R-:W-:Y:S01]  /*15b0*/  HGMMA.64x32x16.F32.BF16 R120, gdesc[UR8], RZ, !UPT, gsb0 ;  /* 0x00600000087879f0 */ /* 0x000fe2000c0018ff */
[----:B------:R-:W-:Y:S01]  /*15c0*/  UMOV UR23, 0xc0000010 ;  /* 0xc000001000177882 */ /* 0x000fe20000000000 */
[----:B------:R-:W-:Y:S01]  /*15d0*/  UIADD3 UR14, UR10, 0xc0, URZ ;  /* 0x000000c00a0e7890 */ /* 0x000fe2000fffe03f */
[----:B------:R-:W-:Y:S01]  /*15e0*/  UMOV UR12, UR8 ;  /* 0x00000008000c7c82 */ /* 0x000fe20008000000 */
[----:B------:R-:W-:Y:S01]  /*15f0*/  UMOV UR13, UR9 ;  /* 0x00000009000d7c82 */ /* 0x000fe20008000000 */
[----:B------:R-:W-:Y:S01]  /*1600*/  UMOV UR15, 0xc0000010 ;  /* 0xc0000010000f7882 */ /* 0x000fe20000000000 */
[----:B------:R-:W-:Y:S02]  /*1610*/  UIADD3 UR6, UR10, 0x100, URZ ;  /* 0x000001000a067890 */ /* 0x000fe4000fffe03f */
[----:B------:R-:W-:Y:S01]  /*1620*/  UIADD3 UR7, UR10, 0x140, URZ ;  /* 0x000001400a077890 */ /* 0x000fe2000fffe03f */
[----:B------:R-:W-:Y:S01]  /*1630*/  UMOV UR11, 0xc0000010 ;  /* 0xc0000010000b7882 */ /* 0x000fe20000000000 */
[----:B------:R-:W-:-:S02]  /*1640*/  WARPGROUP.DEPBAR.LE gsb0, 0x0 ;  /* 0x00008000000079c5 */ /* 0x000fc40000010000 */
[----:B------:R-:W-:-:S06]  /*1650*/  WARPGROUP.ARRIVE ;  /* 0x00000000000079c5 */ /* 0x000fcc0000000000 */
[----:B------:R-:W-:Y:S03]  /*1660*/  HGMMA.64x32x16.F32.BF16 R104, gdesc[UR16], RZ, !UPT, gsb0 ;  /* 0x00600000106879f0 */ /* 0x000fe6000c0018ff */
[----:B------:R-:W-:Y:S02]  /*1670*/  WARPGROUP.DEPBAR.LE gsb0, 0x0 ;  /* 0x00008000000079c5 */ /* 0x000fe40000010000 */
[----:B------:R-:W-:-:S06]  /*1680*/  WARPGROUP.ARRIVE ;  /* 0x00000000000079c5 */ /* 0x000fcc0000000000 */
[----:B------:R-:W-:Y:S03]  /*1690*/  HGMMA.64x32x16.F32.BF16 R88, gdesc[UR20], RZ, !UPT, gsb0 ;  /* 0x00600000145879f0 */ /* 0x000fe6000c0018ff */
[----:B------:R-:W-:Y:S02]  /*16a0*/  WARPGROUP.DEPBAR.LE gsb0, 0x0 ;  /* 0x00008000000079c5 */ /* 0x000fe40000010000 */
[----:B------:R-:W-:-:S06]  /*16b0*/  WARPGROUP.ARRIVE ;  /* 0x00000000000079c5 */ /* 0x000fcc0000000000 */
[----:B------:R-:W-:Y:S01]  /*16c0*/  HGMMA.64x32x16.F32.BF16 R72, gdesc[UR12], RZ, !UPT, gsb0 ;  /* 0x006000000c4879f0 */ /* 0x000fe2000c0018ff */
[----:B------:R-:W-:-:S03]  /*16d0*/  UIADD3 UR12, UR10, 0x180, URZ ;  /* 0x000001800a0c7890 */ /* 0x000fc6000fffe03f */
[----:B------:R-:W-:Y:S01]  /*16e0*/  UMOV UR10, UR6 ;  /* 0x00000006000a7c82 */ /* 0x000fe20008000000 */
[----:B------:R-:W-:Y:S02]  /*16f0*/  WARPGROUP.DEPBAR.LE gsb0, 0x0 ;  /* 0x00008000000079c5 */ /* 0x000fe40000010000 */
[----:B------:R-:W-:-:S06]  /*1700*/  WARPGROUP.ARRIVE ;  /* 0x00000000000079c5 */ /* 0x000fcc0000000000 */
[----:B------:R-:W-:Y:S01]  /*1710*/  HGMMA.64x32x16.F32.BF16 R56, gdesc[UR8], RZ, !UPT, gsb0 ;  /* 0x00600000083879f0 */ /* 0x000fe2000c0018ff */
[----:B------:R-:W-:Y:S01]  /*1720*/  UMOV UR10, UR7 ;  /* 0x00000007000a7c82 */ /* 0x000fe20008000000 */
[----:B------:R-:W-:Y:S01]  /*1730*/  UMOV UR11, 0xc0000010 ;  /* 0xc0000010000b7882 */ /* 0x000fe20000000000 */
[----:B------:R-:W-:Y:S02]  /*1740*/  WARPGROUP.DEPBAR.LE gsb0, 0x0 ;  /* 0x00008000000079c5 */ /* 0x000fe40000010000 */
[----:B------:R-:W-:-:S06]  /*1750*/  WARPGROUP.ARRIVE ;  /* 0x00000000000079c5 */ /* 0x000fcc0000000000 */
[----:B------:R-:W-:Y:S01]  /*1760*/  HGMMA.64x32x16.F32.BF16 R40, gdesc[UR8], RZ, !UPT, gsb0 ;  /* 0x00600000082879f0 */ /* 0x000fe2000c0018ff */
[----:B------:R-:W-:Y:S01]  /*1770*/  UMOV UR10, UR12 ;  /* 0x0000000c000a7c82 */ /* 0x000fe20008000000 */
[----:B------:R-:W-:Y:S01]  /*1780*/  UMOV UR11, 0xc0000010 ;  /* 0xc0000010000b7882 */ /* 0x000fe20000000000 */
[----:B------:R-:W-:Y:S02]  /*1790*/  WARPGROUP.DEPBAR.LE gsb0, 0x0 ;  /* 0x00008000000079c5 */ /* 0x000fe40000010000 */
[----:B------:R-:W-:-:S06]  /*17a0*/  WARPGROUP.ARRIVE ;  /* 0x00000000000079c5 */ /* 0x000fcc0000000000 */
[----:B------:R-:W-:Y:S03]  /*17b0*/  HGMMA.64x32x16.F32.BF16 R24, gdesc[UR8], RZ, !UPT, gsb0 ;  /* 0x00600000081879f0 */ /* 0x000fe6000c0018ff */
[----:B------:R-:W-:Y:S02]  /*17c0*/  WARPGROUP.DEPBAR.LE gsb0, 0x0 ;  /* 0x00008000000079c5 */ /* 0x000fe40000010000 */
[----:B------:R-:W-:Y:S05]  /*17d0*/  @!P1 BRA `(.L_x_19) ;  /* 0x0000000400489947 */ /* 0x000fea0003800000 */
[----:B------:R-:W-:Y:S01]  /*17e0*/  UIADD3 UR6, UR39, 0x1, URZ ;  /* 0x0000000127067890 */ /* 0x000fe2000fffe03f */
[----:B------:R-:W-:-:S03]  /*17f0*/  IMAD.MOV.U32 R3, RZ, RZ, R0 ;  /* 0x000000ffff037224 */ /* 0x000fc600078e0000 */
[----:B------:R-:W-:-:S04]  /*1800*/  UISETP.NE.AND UP0, UPT, UR6, 0x14, UPT ;  /* 0x000000140600788c */ /* 0x000fc8000bf05270 */
[----:B------:R-:W-:Y:S02]  /*1810*/  USEL UR7, URZ, 0x1, UP0 ;  /* 0x000000013f077887 */ /* 0x000fe40008000000 */
[----:B------:R-:W-:Y:S02]  /*1820*/  USEL UR6, UR6, URZ, UP0 ;  /* 0x0000003f06067287 */ /* 0x000fe40008000000 */
[----:B------:R-:W-:-:S06]  /*1830*/  ULOP3.LUT UR7, UR38, UR7, URZ, 0x3c, !UPT ;  /* 0x0000000726077292 */ /* 0x000fcc000f8e3c3f */
[----:B------:R-:W-:Y:S01]  /*1840*/  IMAD.U32 R6, RZ, RZ, UR7 ;  /* 0x00000007ff067e24 */ /* 0x000fe2000f8e00ff */
[----:B------:R-:W-:-:S06]  /*1850*/  UMOV UR7, UR39 ;  /* 0x0000002700077c82 */ /* 0x000fcc0008000000 */
.L_x_26:
[----:B------:R-:W-:Y:S05]  /*1860*/  @!P0 BRA `(.L_x_20) ;  /* 0x0000000000048947 */ /* 0x000fea0003800000 */
[----:B------:R-:W-:Y:S01]  /*1870*/  BPT.TRAP 0x1 ;  /* 0x000000040000795c */ /* 0x000fe20000300000 */
.L_x_20:
[----:B------:R-:W-:Y:S01]  /*1880*/  ULEA UR8, UR6, UR41, 0x3 ;  /* 0x0000002906087291 */ /* 0x000fe2000f8e183f */
[----:B01----:R-:W-:-:S08]  /*1890*/  SHF.L.U32 R4, R6, 0x1f, RZ ;  /* 0x0000001f06047819 */ /* 0x003fd000000006ff */
[----:B------:R0:W1:Y:S01]  /*18a0*/  SYNCS.PHASECHK.TRANS64.TRYWAIT P1, [UR8], R4 ;  /* 0x00000004ff0075a7 */ /* 0x0000620008020148 */
[----:B------:R-:W-:Y:S05]  /*18b0*/  @!P0 BRA `(.L_x_21) ;  /* 0x0000000000048947 */ /* 0x000fea0003800000 */
[----:B------:R-:W-:Y:S01]  /*18c0*/  BPT.TRAP 0x1 ;  /* 0x000000040000795c */ /* 0x000fe20000300000 */
.L_x_21:
[----:B-1----:R-:W-:Y:S05]  /*18d0*/  @P1 BRA `(.L_x_22) ;  /* 0x0000000000081947 */ /* 0x002fea0003800000 */
[----:B------:R-:W1:Y:S02]  /*18e0*/  SYNCS.PHASECHK.TRANS64.TRYWAIT P1, [UR8], R4 ;  /* 0x00000004ff0075a7 */ /* 0x000e640008020148 */
[----:B-1----:R-:W-:Y:S05]  /*18f0*/  @!P1 BRA `(.L_x_23) ;  /* 0x000000a000449947 */ /* 0x002fea0003800000 */
.L_x_22:
[----:B------:R-:W-:Y:S01]  /*1900*/  ULEA UR8, UR6, UR4, 0x8 ;  /* 0x0000000406087291 */ /* 0x000fe2000f8e403f */
[----:B------:R-:W-:Y:S01]  /*1910*/  WARPGROUP.ARRIVE ;  /* 0x00000000000079c5 */ /* 0x000fe20000000000 */
[----:B------:R-:W-:Y:S01]  /*1920*/  UIMAD UR12, UR6, 0x1c0, UR5 ;  /* 0x000001c0060c78a4 */ /* 0x000fe2000f8e0205 */
[----:B------:R-:W-:Y:S01]  /*1930*/  UMOV UR9, 0xc0000010 ;  /* 0xc000001000097882 */ /* 0x000fe20000000000 */
[----:B------:R-:W-:Y:S02]  /*1940*/  UMOV UR11, 0xc0000010 ;  /* 0xc0000010000b7882 */ /* 0x000fe40000000000 */
[----:B------:R-:W-:Y:S02]  /*1950*/  UIADD3 UR13, UR12, 0x40, URZ ;  /* 0x000000400c0d7890 */ /* 0x000fe4000fffe03f */
[----:B------:R-:W-:Y:S02]  /*1960*/  UIADD3 UR14, UR12, 0x80, URZ ;  /* 0x000000800c0e7890 */ /* 0x000fe4000fffe03f */
[----:B------:R-:W-:Y:S01]  /*1970*/  UMOV UR10, UR12 ;  /* 0x0000000c000a7c82 */ /* 0x000fe20008000000 */
[----:B------:R-:W-:Y:S01]  /*1980*/  UIADD3 UR15, UR12, 0xc0, URZ ;  /* 0x000000c00c0f7890 */ /* 0x000fe2000fffe03f */
[----:B------:R-:W-:Y:S01]  /*1990*/  HGMMA.64x32x16.F32.BF16 R120, gdesc[UR8], R120, gsb0 ;  /* 0x00600000087879f0 */ /* 0x000fe20008001878 */
[----:B------:R-:W-:Y:S01]  /*19a0*/  UMOV UR10, UR13 ;  /* 0x0000000d000a7c82 */ /* 0x000fe20008000000 */
[----:B------:R-:W-:Y:S01]  /*19b0*/  UMOV UR11, 0xc0000010 ;  /* 0xc0000010000b7882 */ /* 0x000fe20000000000 */
[----:B------:R-:W-:Y:S01]  /*19c0*/  UIADD3 UR13, UR12, 0x100, URZ ;  /* 0x000001000c0d7890 */ /* 0x000fe2000fffe03f */
[----:B------:R-:W-:-:S02]  /*19d0*/  WARPGROUP.DEPBAR.LE gsb0, 0x0 ;  /* 0x00008000000079c5 */ /* 0x000fc40000010000 */
[----:B------:R-:W-:-:S06]  /*19e0*/  WARPGROUP.ARRIVE ;  /* 0x00000000000079c5 */ /* 0x000fcc0000000000 */
[----:B------:R-:W-:Y:S01]  /*19f0*/  HGMMA.64x32x16.F32.BF16 R104, gdesc[UR8], R104, gsb0 ;  /* 0x00600000086879f0 */ /* 0x000fe20008001868 */
[----:B------:R-:W-:Y:S01]  /*1a00*/  UMOV UR10, UR14 ;  /* 0x0000000e000a7c82 */ /* 0x000fe20008000000 */
[----:B------:R-:W-:Y:S01]  /*1a10*/  UMOV UR11, 0xc0000010 ;  /* 0xc0000010000b7882 */ /* 0x000fe20000000000 */
[----:B------:R-:W-:Y:S02]  /*1a20*/  UIADD3 UR14, UR12, 0x140, URZ ;  /* 0x000001400c0e7890 */ /* 0x000fe4000fffe03f */
[----:B------:R-:W-:Y:S01]  /*1a30*/  UIADD3 UR12, UR12, 0x180, URZ ;  /* 0x000001800c0c7890 */ /* 0x000fe2000fffe03f */
[----:B------:R-:W-:Y:S02]  /*1a40*/  WARPGROUP.DEPBAR.LE gsb0, 0x0 ;  /* 0x00008000000079c5 */ /* 0x000fe40000010000 */
[----:B------:R-:W-:-:S06]  /*1a50*/  WARPGROUP.ARRIVE ;  /* 0x00000000000079c5 */ /* 0x000fcc0000000000 */
[----:B------:R-:W-:Y:S01]  /*1a60*/  HGMMA.64x32x16.F32.BF16 R88, gdesc[UR8], R88, gsb0 ;  /* 0x00600000085879f0 */ /* 0x000fe20008001858 */
[----:B------:R-:W-:Y:S01]  /*1a70*/  UMOV UR10, UR15 ;  /* 0x0000000f000a7c82 */ /* 0x000fe20008000000 */
[----:B------:R-:W-:Y:S01]  /*1a80*/  UMOV UR11, 0xc0000010 ;  /* 0xc0000010000b7882 */ /* 0x000fe20000000000 */
        /* <DEDUP_REMOVED lines=17> */
[----:B------:R-:W-:Y:S03]  /*1ba0*/  HGMMA.64x32x16.F32.BF16 R24, gdesc[UR8], R24, gsb0 ;  /* 0x00600000081879f0 */ /* 0x000fe60008001818 */
[----:B------:R-:W-:Y:S02]  /*1bb0*/  WARPGROUP.DEPBAR.LE gsb0, 0x0 ;  /* 0x00008000000079c5 */ /* 0x000fe40000010000 */
[----:B------:R-:W-:Y:S05]  /*1bc0*/  @!P0 BRA `(.L_x_24) ;  /* 0x0000000000048947 */ /* 0x000fea0003800000 */
[----:B------:R-:W-:Y:S01]  /*1bd0*/  BPT.TRAP 0x1 ;  /* 0x000000040000795c */ /* 0x000fe20000300000 */
.L_x_24:
[----:B------:R-:W-:Y:S01]  /*1be0*/  ULEA UR8, UR7, UR41, 0x3 ;  /* 0x0000002907087291 */ /* 0x000fe2000f8e183f */
[----:B------:R-:W-:-:S03]  /*1bf0*/  ISETP.GT.U32.AND P1, PT, R19, 0x1, PT ;  /* 0x000000011300780c */ /* 0x000fc60003f24070 */
[----:B------:R-:W-:-:S04]  /*1c00*/  UIADD3 UR8, UR8, 0xa0, URZ ;  /* 0x000000a008087890 */ /* 0x000fc8000fffe03f */
[----:B------:R-:W-:-:S09]  /*1c10*/  UPRMT UR8, URZ, 0x654, UR8 ;  /* 0x000006543f087896 */ /* 0x000fd20008000008 */
[----:B------:R-:W-:Y:S01]  /*1c20*/  SYNCS.ARRIVE.TRANS64.RED.A1T0 RZ, [UR8], RZ ;  /* 0x000000ffffff79a7 */ /* 0x000fe20008100408 */
[----:B------:R-:W-:Y:S05]  /*1c30*/  @P1 BRA `(.L_x_25) ;  /* 0x0000000000041947 */ /* 0x000fea0003800000 */
[----:B------:R-:W-:Y:S01]  /*1c40*/  BPT.TRAP 0x1 ;  /* 0x000000040000795c */ /* 0x000fe20000300000 */
.L_x_25:
[----:B------:R-:W-:Y:S01]  /*1c50*/  UIADD3 UR6, UR6, 0x1, URZ ;  /* 0x0000000106067890 */ /* 0x000fe2000fffe03f */
[C---:B------:R-:W-:Y:S01]  /*1c60*/  ISETP.GT.AND P1, PT, R3.reuse, 0x1, PT ;  /* 0x000000010300780c */ /* 0x040fe20003f24270 */
[----:B------:R-:W-:Y:S01]  /*1c70*/  UIADD3 UR7, UR7, 0x1, URZ ;  /* 0x0000000107077890 */ /* 0x000fe2000fffe03f */
[----:B------:R-:W-:Y:S01]  /*1c80*/  VIADD R3, R3, 0xffffffff ;  /* 0xffffffff03037836 */ /* 0x000fe20000000000 */
[----:B------:R-:W-:Y:S02]  /*1c90*/  UISETP.NE.AND UP0, UPT, UR6, 0x14, UPT ;  /* 0x000000140600788c */ /* 0x000fe4000bf05270 */
[----:B------:R-:W-:Y:S02]  /*1ca0*/  UISETP.NE.AND UP1, UPT, UR7, 0x14, UPT ;  /* 0x000000140700788c */ /* 0x000fe4000bf25270 */
[----:B------:R-:W-:Y:S02]  /*1cb0*/  USEL UR8, URZ, 0x1, UP0 ;  /* 0x000000013f087887 */ /* 0x000fe40008000000 */
[----:B------:R-:W-:-:S02]  /*1cc0*/  USEL UR6, UR6, URZ, UP0 ;  /* 0x0000003f06067287 */ /* 0x000fc40008000000 */
[----:B------:R-:W-:Y:S02]  /*1cd0*/  USEL UR7, UR7, URZ, UP1 ;  /* 0x0000003f07077287 */ /* 0x000fe40008800000 */
[----:B------:R-:W-:Y:S01]  /*1ce0*/  LOP3.LUT R6, R6, UR8, RZ, 0x3c, !PT ;  /* 0x0000000806067c12 */ /* 0x000fe2000f8e3cff */
[----:B------:R-:W-:Y:S09]  /*1cf0*/  @P1 BRA `(.L_x_26) ;  /* 0xfffffff800d81947 */ /* 0x000ff2000383ffff */
.L_x_19:
[----:B------:R-:W2:Y:S02]  /*1d00*/  LDC R3, c[0x0][0x28c] ;  /* 0x0000a300ff037b82 */ /* 0x000ea40000000800 */
[----:B--2---:R-:W-:-:S13]  /*1d10*/  ISETP.GE.AND P1, PT, R3, 0x1, PT ;  /* 0x000000010300780c */ /* 0x004fda0003f26270 */
[----:B------:R-:W-:Y:S05]  /*1d20*/  @!P1 BRA `(.L_x_27) ;  /* 0x0000000000349947 */ /* 0x000fea0003800000 */
[----:B------:R-:W-:Y:S05]  /*1d30*/  @!P0 BRA `(.L_x_28) ;  /* 0x0000000000048947 */ /* 0x000fea0003800000 */
[----:B------:R-:W-:Y:S01]  /*1d40*/  BPT.TRAP 0x1 ;  /* 0x000000040000795c */ /* 0x000fe20000300000 */
.L_x_28:
[----:B------:R-:W-:Y:S01]  /*1d50*/  VIADD R0, R0, UR39 ;  /* 0x0000002700007c36 */ /* 0x000fe20008000000 */
[----:B------:R-:W-:-:S03]  /*1d60*/  ISETP.GT.U32.AND P0, PT, R19, 0x1, PT ;  /* 0x000000011300780c */ /* 0x000fc60003f04070 */
[----:B01----:R-:W-:-:S05]  /*1d70*/  IMAD.WIDE.U32 R4, R0, -0x33333333, RZ ;  /* 0xcccccccd00047825 */ /* 0x003fca00078e00ff */
[----:B------:R-:W-:-:S05]  /*1d80*/  SHF.R.U32.HI R5, RZ, 0x4, R5 ;  /* 0x00000004ff057819 */ /* 0x000fca0000011605 */
[----:B------:R-:W-:-:S05]  /*1d90*/  IMAD R0, R5, -0x14, R0 ;  /* 0xffffffec05007824 */ /* 0x000fca00078e0200 */
[----:B------:R-:W-:-:S05]  /*1da0*/  LEA R0, R0, UR41, 0x3 ;  /* 0x0000002900007c11 */ /* 0x000fca000f8e18ff */
[----:B------:R-:W-:-:S05]  /*1db0*/  VIADD R0, R0, 0xa0 ;  /* 0x000000a000007836 */ /* 0x000fca0000000000 */
[----:B------:R-:W-:-:S04]  /*1dc0*/  PRMT R0, RZ, 0x654, R0 ;  /* 0x00000654ff007816 */ /* 0x000fc80000000000 */
[----:B------:R2:W-:Y:S01]  /*1dd0*/  SYNCS.ARRIVE.TRANS64.RED.A1T0 RZ, [R0+URZ], RZ ;  /* 0x000000ff00ff79a7 */ /* 0x0005e2000810043f */
[----:B------:R-:W-:Y:S05]  /*1de0*/  @P0 BRA `(.L_x_27) ;  /* 0x0000000000040947 */ /* 0x000fea0003800000 */
[----:B------:R-:W-:Y:S01]  /*1df0*/  BPT.TRAP 0x1 ;  /* 0x000000040000795c */ /* 0x000fe20000300000 */
.L_x_27:
[----:B------:R-:W3:Y:S01]  /*1e00*/  LDC R7, c[0x0][0x288] ;  /* 0x0000a200ff077b82 */ /* 0x000ee20000000800 */
[----:B------:R-:W-:Y:S01]  /*1e10*/  IMAD R9, R140, 0xe0, RZ ;  /* 0x000000e08c097824 */ /* 0x000fe200078e02ff */
[----:B------:R-:W-:Y:S01]  /*1e20*/  UIADD3 UR39, UR40, UR39, URZ ;  /* 0x0000002728277290 */ /* 0x000fe2000fffe03f */
[----:B------:R-:W-:Y:S01]  /*1e30*/  SHF.R.U32.HI R3, RZ, 0x2, R18 ;  /* 0x00000002ff037819 */ /* 0x000fe20000011612 */
[----:B------:R-:W-:Y:S01]  /*1e40*/  IMAD.SHL.U32 R11, R139, 0x80, RZ ;  /* 0x000000808b0b7824 */ /* 0x000fe200078e00ff */
[----:B01----:R-:W-:Y:S01]  /*1e50*/  LOP3.LUT R4, R18, 0x60, RZ, 0xc0, !PT ;  /* 0x0000006012047812 */ /* 0x003fe200078ec0ff */
[----:B------:R-:W-:Y:S01]  /*1e60*/  UISETP.GT.U32.AND UP0, UPT, UR39, 0x13, UPT ;  /* 0x000000132700788c */ /* 0x000fe2000bf04070 */
[----:B--2---:R-:W-:Y:S01]  /*1e70*/  LOP3.LUT R0, R22, 0x1, RZ, 0xc0, !PT ;  /* 0x0000000116007812 */ /* 0x004fe200078ec0ff */
[C---:B------:R-:W-:Y:S01]  /*1e80*/  IMAD.SHL.U32 R12, R18.reuse, 0x2, RZ ;  /* 0x00000002120c7824 */ /* 0x040fe200078e00ff */
[----:B------:R-:W-:Y:S01]  /*1e90*/  LOP3.LUT R3, R3, 0x7, RZ, 0xc0, !PT ;  /* 0x0000000703037812 */ /* 0x000fe200078ec0ff */
[----:B------:R-:W-:Y:S01]  /*1ea0*/  ULDC UR7, c[0x0][0x284] ;  /* 0x0000a10000077ab9 */ /* 0x000fe20000000800 */
[----:B------:R-:W-:Y:S01]  /*1eb0*/  SHF.R.U32.HI R6, RZ, 0x1, R4 ;  /* 0x00000001ff067819 */ /* 0x000fe20000011604 */
[----:B------:R-:W-:Y:S01]  /*1ec0*/  UISETP.LT.U32.AND UP0, UPT, UR40, 0x14, UP0 ;  /* 0x000000142800788c */ /* 0x000fe20008701070 */
[----:B------:R-:W-:Y:S01]  /*1ed0*/  LOP3.LUT R4, R18, 0x3, RZ, 0xc0, !PT ;  /* 0x0000000312047812 */ /* 0x000fe200078ec0ff */
[----:B------:R-:W-:Y:S01]  /*1ee0*/  UISETP.GE.U32.AND UP1, UPT, UR40, 0x14, UPT ;  /* 0x000000142800788c */ /* 0x000fe2000bf26070 */
[----:B------:R-:W-:Y:S01]  /*1ef0*/  SHF.R.S32.HI R143, RZ, 0x1f, R137 ;  /* 0x0000001fff8f7819 */ /* 0x000fe20000011489 */
[----:B------:R-:W-:Y:S01]  /*1f00*/  IMAD.SHL.U32 R8, R0, 0x40, RZ ;  /* 0x0000004000087824 */ /* 0x000fe200078e00ff */
[----:B------:R-:W-:Y:S01]  /*1f10*/  IADD3 R5, RZ, -R6, -R3 ;  /* 0x80000006ff057210 */ /* 0x000fe20007ffe803 */
[----:B------:R-:W-:Y:S01]  /*1f20*/  ULDC.64 UR8, c[0x0][0x5d0] ;  /* 0x0001740000087ab9 */ /* 0x000fe20000000a00 */
[----:B------:R-:W-:Y:S01]  /*1f30*/  LOP3.LUT R12, R9, 0x6, R12, 0xf8, !PT ;  /* 0x00000006090c7812 */ /* 0x000fe200078ef80c */
[----:B------:R-:W-:Y:S01]  /*1f40*/  UIMAD.WIDE.U32 UR4, UR39, -0x33333333, URZ ;  /* 0xcccccccd270478a5 */ /* 0x000fe2000f8e003f */
[----:B------:R-:W-:Y:S01]  /*1f50*/  IMAD.WIDE R140, R139, 0x80, RZ ;  /* 0x000000808b8c7825 */ /* 0x000fe200078e02ff */
[----:B------:R-:W-:Y:S01]  /*1f60*/  USEL UR6, URZ, 0x1, !UP0 ;  /* 0x000000013f067887 */ /* 0x000fe2000c000000 */
[----:B------:R-:W-:Y:S01]  /*1f70*/  SHF.R.S32.HI R13, RZ, 0x1f, R12 ;  /* 0x0000001fff0d7819 */ /* 0x000fe2000001140c */
[----:B------:R-:W-:Y:S01]  /*1f80*/  USHF.R.U32.HI UR4, URZ, 0x4, UR5 ;  /* 0x000000043f047899 */ /* 0x000fe20008011605 */
[----:B---3--:R-:W-:Y:S01]  /*1f90*/  ISETP.GE.AND P0, PT, R9, R7, PT ;  /* 0x000000070900720c */ /* 0x008fe20003f06270 */
[----:B------:R-:W-:Y:S01]  /*1fa0*/  IMAD R10, R4, -0x2, R7 ;  /* 0xfffffffe040a7824 */ /* 0x000fe200078e0207 */
[----:B------:R-:W-:Y:S01]  /*1fb0*/  LOP3.LUT R3, R8, 0x40, R3, 0xe2, !PT ;  /* 0x0000004008037812 */ /* 0x000fe200078ee203 */
[----:B------:R-:W-:Y:S01]  /*1fc0*/  IMAD R4, R143, UR8, RZ ;  /* 0x000000088f047c24 */ /* 0x000fe2000f8e02ff */
[----:B------:R-:W-:Y:S01]  /*1fd0*/  ISETP.GE.OR P0, PT, R11, UR7, P0 ;  /* 0x000000070b007c0c */ /* 0x000fe20008706670 */
[----:B------:R-:W-:Y:S01]  /*1fe0*/  IMAD R0, R0, -0x40, R5 ;  /* 0xffffffc000007824 */ /* 0x000fe200078e0205 */
[----:B------:R-:W-:Y:S01]  /*1ff0*/  ULOP3.LUT UR38, UR38, UR6, URZ, 0x3c, !UPT ;  /* 0x0000000626267292 */ /* 0x000fe2000f8e3c3f */
[C---:B------:R-:W-:Y:S01]  /*2000*/  IMAD R7, R137.reuse, UR9, R4 ;  /* 0x0000000989077c24 */ /* 0x040fe2000f8e0204 */
[----:B------:R-:W-:Y:S01]  /*2010*/  LOP3.LUT R153, R140, R3, R6, 0xfe, !PT ;  /* 0x000000038c997212 */ /* 0x000fe200078efe06 */
[----:B------:R-:W-:Y:S01]  /*2020*/  IMAD.WIDE.U32 R4, R137, UR8, R12 ;  /* 0x0000000889047c25 */ /* 0x000fe2000f8e000c */
[----:B------:R-:W-:Y:S01]  /*2030*/  UIMAD UR39, UR4, -0x14, UR39 ;  /* 0xffffffec042778a4 */ /* 0x000fe2000f8e0227 */
[----:B------:R-:W-:Y:S01]  /*2040*/  IADD3 R3, -R11, UR7, R0 ;  /* 0x000000070b037c10 */ /* 0x000fe2000fffe100 */
[----:B------:R-:W-:Y:S01]  /*2050*/  @UP1 ULOP3.LUT UR38, UR38, 0x1, UR4, 0x78, !UPT ;  /* 0x0000000126261892 */ /* 0x000fe2000f8e7804 */
[----:B------:R-:W-:-:S02]  /*2060*/  IMAD.IADD R7, R5, 0x1, R7 ;  /* 0x0000000105077824 */ /* 0x000fc400078e0207 */
[----:B------:R-:W-:Y:S02]  /*2070*/  IMAD.IADD R10, R10, 0x1, -R9 ;  /* 0x000000010a0a7824 */ /* 0x000fe400078e0a09 */
[----:B------:R-:W-:Y:S02]  /*2080*/  IMAD.MOV.U32 R0, RZ, RZ, -0x1 ;  /* 0xffffffffff007424 */ /* 0x000fe400078e00ff */
[----:B------:R-:W-:Y:S01]  /*2090*/  IMAD.MOV.U32 R6, RZ, RZ, R4 ;  /* 0x000000ffff067224 */ /* 0x000fe200078e0004 */
[----:B------:R-:W-:Y:S06]  /*20a0*/  @P0 BRA `(.L_x_29) ;  /* 0x0000007000cc0947 */ /* 0x000fec0003800000 */
[----:B------:R-:W0:Y:S01]  /*20b0*/  LDC.64 R4, c[0x0][0x5c8] ;  /* 0x00017200ff047b82 */ /* 0x000e220000000a00 */
[----:B-----5:R-:W-:Y:S01]  /*20c0*/  FSETP.NEU.AND P0, PT, R136, RZ, PT ;  /* 0x000000ff8800720b */ /* 0x020fe20003f0d000 */
[----:B------:R-:W-:Y:S01]  /*20d0*/  BSSY B0, `(.L_x_29) ;  /* 0x0000730000007945 */ /* 0x000fe20003800000 */
[----:B------:R-:W-:-:S04]  /*20e0*/  ISETP.GT.AND P1, PT, R10, RZ, PT ;  /* 0x000000ff0a00720c */ /* 0x000fc80003f24270 */
[----:B------:R-:W-:Y:S01]  /*20f0*/  ISETP.GT.AND P2, PT, R3, RZ, P1 ;  /* 0x000000ff0300720c */ /* 0x000fe20000f44270 */
[-C--:B0-----:R-:W-:Y:S02]  /*2100*/  IMAD R8, R141, R4.reuse, RZ ;  /* 0x000000048d087224 */ /* 0x081fe400078e02ff */
[----:B------:R-:W-:-:S04]  /*2110*/  IMAD.WIDE.U32 R6, R153, R4, R6 ;  /* 0x0000000499067225 */ /* 0x000fc800078e0006 */
[----:B------:R-:W-:-:S04]  /*2120*/  IMAD R9, R153, R5, R8 ;  /* 0x0000000599097224 */ /* 0x000fc800078e0208 */
[----:B------:R-:W-:Y:S01]  /*2130*/  IMAD.IADD R9, R7, 0x1, R9 ;  /* 0x0000000107097824 */ /* 0x000fe200078e0209 */
[----:B------:R-:W-:Y:S06]  /*2140*/  @!P0 BRA `(.L_x_30) ;  /* 0x0000004800f88947 */ /* 0x000fec0003800000 */
[----:B------:R-:W0:Y:S01]  /*2150*/  LDC.64 R20, c[0x0][0x5b8] ;  /* 0x00016e00ff147b82 */ /* 0x000e220000000a00 */
[----:B------:R-:W-:-:S07]  /*2160*/  ULDC.64 UR4, c[0x0][0x5c0] ;  /* 0x0001700000047ab9 */ /* 0x000fce0000000a00 */
[----:B------:R-:W1:Y:S08]  /*2170*/  LDC.64 R150, c[0x0][0x5b0] ;  /* 0x00016c00ff967b82 */ /* 0x000e700000000a00 */
[----:B------:R-:W2:Y:S01]  /*2180*/  LDC.64 R14, c[0x0][0x5a8] ;  /* 0x00016a00ff0e7b82 */ /* 0x000ea20000000a00 */
[-C--:B0-----:R-:W-:Y:S02]  /*2190*/  IMAD R8, R143, R20.reuse, RZ ;  /* 0x000000148f087224 */ /* 0x081fe400078e02ff */
[----:B------:R-:W-:-:S04]  /*21a0*/  IMAD.WIDE.U32 R146, R137, R20, R12 ;  /* 0x0000001489927225 */ /* 0x000fc800078e000c */
[----:B------:R-:W-:Y:S02]  /*21b0*/  IMAD R149, R137, R21, R8 ;  /* 0x0000001589957224 */ /* 0x000fe400078e0208 */
[-C--:B-1----:R-:W-:Y:S02]  /*21c0*/  IMAD R140, R141, R150.reuse, RZ ;  /* 0x000000968d8c7224 */ /* 0x082fe400078e02ff */
[----:B------:R-:W-:Y:S02]  /*21d0*/  IMAD.IADD R143, R147, 0x1, R149 ;  /* 0x00000001938f7824 */ /* 0x000fe400078e0295 */
[----:B------:R-:W-:Y:S02]  /*21e0*/  IMAD.MOV.U32 R142, RZ, RZ, R146 ;  /* 0x000000ffff8e7224 */ /* 0x000fe400078e0092 */
[C---:B------:R-:W-:Y:S02]  /*21f0*/  IMAD R139, R153.reuse, R151, R140 ;  /* 0x00000097998b7224 */ /* 0x040fe400078e028c */
[----:B------:R-:W-:-:S04]  /*2200*/  IMAD.WIDE.U32 R140, R153, R150, R142 ;  /* 0x00000096998c7225 */ /* 0x000fc800078e008e */
[----:B------:R-:W-:Y:S01]  /*2210*/  IMAD.IADD R7, R141, 0x1, R139 ;  /* 0x000000018d077824 */ /* 0x000fe200078e028b */
[----:B--2---:R-:W-:-:S04]  /*2220*/  LEA R144, P0, R140, R14, 0x1 ;  /* 0x0000000e8c907211 */ /* 0x004fc800078008ff */
[----:B------:R-:W-:-:S05]  /*2230*/  LEA.HI.X R145, R140, R15, R7, 0x1, P0 ;  /* 0x0000000f8c917211 */ /* 0x000fca00000f0c07 */
[----:B------:R-:W2:Y:S01]  /*2240*/  @P2 LDG.E.LTC128B.U16 R11, desc[UR36][R144.64] ;  /* 0x00000024900b2981 */ /* 0x000ea2000c1e1520 */
[C---:B------:R-:W-:Y:S01]  /*2250*/  LEA R8, P0, R6.reuse, UR4, 0x1 ;  /* 0x0000000406087c11 */ /* 0x040fe2000f8008ff */
[----:B------:R-:W-:Y:S01]  /*2260*/  IMAD.WIDE.U32 R140, R153, R150, R12 ;  /* 0x00000096998c7225 */ /* 0x000fe200078e000c */
[----:B------:R-:W-:Y:S02]  /*2270*/  BSSY B1, `(.L_x_31) ;  /* 0x0000012000017945 */ /* 0x000fe40003800000 */
[----:B------:R-:W-:Y:S01]  /*2280*/  LEA.HI.X R9, R6, UR5, R9, 0x1, P0 ;  /* 0x0000000506097c11 */ /* 0x000fe200080f0c09 */
[----:B------:R-:W-:Y:S01]  /*2290*/  IMAD.IADD R141, R139, 0x1, R141 ;  /* 0x000000018b8d7824 */ /* 0x000fe200078e028d */
[----:B------:R-:W-:Y:S01]  /*22a0*/  ISETP.GT.AND P0, PT, R10, 0x1, PT ;  /* 0x000000010a00780c */ /* 0x000fe20003f04270 */
[----:B------:R-:W-:-:S03]  /*22b0*/  IMAD.WIDE.U32 R140, R137, R20, R140 ;  /* 0x00000014898c7225 */ /* 0x000fc600078e008c */
[----:B------:R-:W-:Y:S02]  /*22c0*/  ISETP.GT.AND P3, PT, R3, RZ, P0 ;  /* 0x000000ff0300720c */ /* 0x000fe40000764270 */
[----:B------:R-:W-:Y:S01]  /*22d0*/  LEA R6, P4, R140, R14, 0x1 ;  /* 0x0000000e8c067211 */ /* 0x000fe200078808ff */
[----:B--2---:R-:W-:-:S04]  /*22e0*/  IMAD.U32 R7, R11, 0x10000, RZ ;  /* 0x000100000b077824 */ /* 0x004fc800078e00ff */
[----:B------:R-:W-:-:S04]  /*22f0*/  FMUL R7, R7, R136 ;  /* 0x0000008807077220 */ /* 0x000fc80000400000 */
[----:B------:R-:W-:-:S05]  /*2300*/  FFMA R7, R120, R23, R7 ;  /* 0x0000001778077223 */ /* 0x000fca0000000007 */
[----:B------:R-:W-:Y:S01]  /*2310*/  F2FP.BF16.F32.PACK_AB R21, RZ, R7 ;  /* 0x00000007ff15723e */ /* 0x000fe200000010ff */
[----:B------:R-:W-:Y:S01]  /*2320*/  IMAD.IADD R7, R149, 0x1, R141 ;  /* 0x0000000195077824 */ /* 0x000fe200078e028d */
[----:B------:R-:W-:-:S03]  /*2330*/  SHF.L.U64.HI R141, R150, 0x3, R151 ;  /* 0x00000003968d7819 */ /* 0x000fc60000010297 */
[----:B------:R0:W-:Y:S01]  /*2340*/  @P2 STG.E.U16 desc[UR36][R8.64], R21 ;  /* 0x0000001508002986 */ /* 0x0001e2000c101524 */
[----:B------:R-:W-:Y:S01]  /*2350*/  LEA.HI.X R7, R140, R15, R7, 0x1, P4 ;  /* 0x0000000f8c077211 */ /* 0x000fe200020f0c07 */
[----:B------:R-:W-:Y:S01]  /*2360*/  IMAD.SHL.U32 R140, R150, 0x8, RZ ;  /* 0x00000008968c7824 */ /* 0x000fe200078e00ff */
[----:B------:R-:W-:Y:S06]  /*2370*/  @!P3 BRA `(.L_x_32) ;  /* 0x000000000004b947 */ /* 0x000fec0003800000 */
[----:B------:R1:W5:Y:S02]  /*2380*/  LDG.E.LTC128B.U16 R11, desc[UR36][R6.64+0x2] ;  /* 0x00000224060b7981 */ /* 0x000364000c1e1520 */
.L_x_32:
[----:B------:R-:W-:Y:S05]  /*2390*/  BSYNC B1 ;  /* 0x0000000000017941 */ /* 0x000fea0003800000 */
.L_x_31:
[----:B------:R-:W-:Y:S01]  /*23a0*/  IMAD.WIDE.U32 R140, R153, R150, R140 ;  /* 0x00000096998c7225 */ /* 0x000fe200078e008c */
[----:B------:R-:W-:-:S03]  /*23b0*/  ISETP.GT.AND P1, PT, R3, 0x8, P1 ;  /* 0x000000080300780c */ /* 0x000fc60000f24270 */
[----:B0----5:R-:W-:Y:S01]  /*23c0*/  IMAD.U32 R21, R11, 0x10000, RZ ;  /* 0x000100000b157824 */ /* 0x021fe200078e00ff */
[----:B------:R-:W-:Y:S01]  /*23d0*/  IADD3 R146, P2, R146, R140, RZ ;  /* 0x0000008c92927210 */ /* 0x000fe20007f5e0ff */
[----:B------:R-:W-:Y:S01]  /*23e0*/  IMAD.IADD R141, R139, 0x1, R141 ;  /* 0x000000018b8d7824 */ /* 0x000fe200078e028d */
[----:B------:R-:W-:Y:S01]  /*23f0*/  PRMT R139, R11, 0x7610, R139 ;  /* 0x000076100b8b7816 */ /* 0x000fe2000000008b */
[----:B------:R-:W-:Y:S02]  /*2400*/  FMUL R120, R21, R136 ;  /* 0x0000008815787220 */ /* 0x000fe40000400000 */
[----:B------:R-:W-:Y:S02]  /*2410*/  IMAD.X R142, R141, 0x1, R143, P2 ;  /* 0x000000018d8e7824 */ /* 0x000fe400010e068f */
[----:B------:R-:W-:Y:S01]  /*2420*/  FFMA R121, R121, R23, R120 ;  /* 0x0000001779797223 */ /* 0x000fe20000000078 */
[----:B------:R-:W-:-:S04]  /*2430*/  LEA R120, P2, R146, R14, 0x1 ;  /* 0x0000000e92787211 */ /* 0x000fc800078408ff */
[----:B------:R-:W-:Y:S02]  /*2440*/  F2FP.BF16.F32.PACK_AB R21, RZ, R121 ;  /* 0x00000079ff15723e */ /* 0x000fe400000010ff */
[----:B------:R-:W-:-:S03]  /*2450*/  LEA.HI.X R121, R146, R15, R142, 0x1, P2 ;  /* 0x0000000f92797211 */ /* 0x000fc600010f0c8e */
[----:B------:R0:W-:Y:S04]  /*2460*/  @P3 STG.E.U16 desc[UR36][R8.64+0x2], R21 ;  /* 0x0000021508003986 */ /* 0x0001e8000c101524 */
[----:B------:R-:W2:Y:S01]  /*2470*/  @P1 LDG.E.LTC128B.U16 R139, desc[UR36][R120.64] ;  /* 0x00000024788b1981 */ /* 0x000ea2000c1e1520 */
[----:B------:R-:W-:Y:S01]  /*2480*/  IADD3 R12, P2, R12, R140, RZ ;  /* 0x0000008c0c0c7210 */ /* 0x000fe20007f5e0ff */
[----:B------:R-:W-:Y:S01]  /*2490*/  BSSY B1, `(.L_x_33) ;  /* 0x0000011000017945 */ /* 0x000fe20003800000 */
[----:B------:R-:W-:-:S03]  /*24a0*/  ISETP.GT.AND P0, PT, R3, 0x8, P0 ;  /* 0x000000080300780c */ /* 0x000fc60000704270 */
[----:B------:R-:W-:Y:S02]  /*24b0*/  IMAD.X R13, R13, 0x1, R141, P2 ;  /* 0x000000010d0d7824 */ /* 0x000fe400010e068d */
[----:B0-----:R-:W-:Y:S01]  /*24c0*/  IMAD.WIDE.U32 R20, R137, R20, R12 ;  /* 0x0000001489147225 */ /* 0x001fe200078e000c */
[C---:B------:R-:W-:Y:S02]  /*24d0*/  SHF.L.U64.HI R13, R4.reuse, 0x4, R5 ;  /* 0x00000004040d7819 */ /* 0x040fe40000010205 */
[----:B------:R-:W-:Y:S01]  /*24e0*/  LEA R12, P2, R4, R8, 0x4 ;  /* 0x00000008040c7211 */ /* 0x000fe200078420ff */
[----:B------:R-:W-:Y:S01]  /*24f0*/  IMAD.IADD R5, R149, 0x1, R21 ;  /* 0x0000000195057824 */ /* 0x000fe200078e0215 */
[----:B------:R-:W-:-:S03]  /*2500*/  LEA R4, P3, R20, R14, 0x1 ;  /* 0x0000000e14047211 */ /* 0x000fc600078608ff */
[----:B------:R-:W-:Y:S01]  /*2510*/  IMAD.X R13, R13, 0x1, R9, P2 ;  /* 0x000000010d0d7824 */ /* 0x000fe200010e0609 */
[----:B------:R-:W-:Y:S01]  /*2520*/  LEA.HI.X R5, R20, R15, R5, 0x1, P3 ;  /* 0x0000000f14057211 */ /* 0x000fe200018f0c05 */
[----:B--2---:R-:W-:-:S04]  /*2530*/  IMAD.U32 R11, R139, 0x10000, RZ ;  /* 0x000100008b0b7824 */ /* 0x004fc800078e00ff */
[----:B------:R-:W-:-:S04]  /*2540*/  FMUL R11, R11, R136 ;  /* 0x000000880b0b7220 */ /* 0x000fc80000400000 */
[----:B------:R-:W-:-:S05]  /*2550*/  FFMA R11, R122, R23, R11 ;  /* 0x000000177a0b7223 */ /* 0x000fca000000000b */
[----:B------:R-:W-:-:S05]  /*2560*/  F2FP.BF16.F32.PACK_AB R11, RZ, R11 ;  /* 0x0000000bff0b723e */ /* 0x000fca00000010ff */
[----:B------:R0:W-:Y:S01]  /*2570*/  @P1 STG.E.U16 desc[UR36][R12.64], R11 ;  /* 0x0000000b0c001986 */ /* 0x0001e2000c101524 */
[----:B------:R-:W-:Y:S05]  /*2580*/  @!P0 BRA `(.L_x_34) ;  /* 0x0000000000048947 */ /* 0x000fea0003800000 */
[----:B------:R2:W5:Y:S02]  /*2590*/  LDG.E.LTC128B.U16 R139, desc[UR36][R4.64+0x2] ;  /* 0x00000224048b7981 */ /* 0x000564000c1e1520 */
.L_x_34:
[----:B------:R-:W-:Y:S05]  /*25a0*/  BSYNC B1 ;  /* 0x0000000000017941 */ /* 0x000fea0003800000 */
.L_x_33:
[----:B0----5:R-:W-:Y:S01]  /*25b0*/  IMAD.U32 R11, R139, 0x10000, RZ ;  /* 0x000100008b0b7824 */ /* 0x021fe200078e00ff */
[----:B------:R-:W-:Y:S01]  /*25c0*/  ISETP.GT.AND P1, PT, R10, 0x8, PT ;  /* 0x000000080a00780c */ /* 0x000fe20003f24270 */
[----:B------:R-:W-:Y:S02]  /*25d0*/  BSSY B1, `(.L_x_35) ;  /* 0x0000008000017945 */ /* 0x000fe40003800000 */
[----:B------:R-:W-:Y:S01]  /*25e0*/  FMUL R14, R11, R136 ;  /* 0x000000880b0e7220 */ /* 0x000fe20000400000 */
[----:B------:R-:W-:-:S03]  /*25f0*/  ISETP.GT.AND P2, PT, R3, RZ, P1 ;  /* 0x000000ff0300720c */ /* 0x000fc60000f44270 */
[----:B------:R-:W-:-:S05]  /*2600*/  FFMA R14, R123, R23, R14 ;  /* 0x000000177b0e7223 */ /* 0x000fca000000000e */
[----:B------:R-:W-:-:S05]  /*2610*/  F2FP.BF16.F32.PACK_AB R14, RZ, R14 ;  /* 0x0000000eff0e723e */ /* 0x000fca00000010ff */
[----:B------:R0:W-:Y:S01]  /*2620*/  @P0 STG.E.U16 desc[UR36][R12.64+0x2], R14 ;  /* 0x0000020e0c000986 */ /* 0x0001e2000c101524 */
[----:B------:R-:W-:Y:S05]  /*2630*/  @!P2 BRA `(.L_x_36) ;  /* 0x000000000004a947 */ /* 0x000fea0003800000 */
[----:B------:R3:W5:Y:S02]  /*2640*/  LDG.E.LTC128B.U16 R139, desc[UR36][R6.64+0x10] ;  /* 0x00001024068b7981 */ /* 0x000764000c1e1520 */
.L_x_36:
[----:B------:R-:W-:Y:S05]  /*2650*/  BSYNC B1 ;  /* 0x0000000000017941 */ /* 0x000fea0003800000 */
.L_x_35:
[----:B-----5:R-:W-:Y:S01]  /*2660*/  IMAD.U32 R11, R139, 0x10000, RZ ;  /* 0x000100008b0b7824 */ /* 0x020fe200078e00ff */
        /* <DEDUP_REMOVED lines=9> */
.L_x_38:
[----:B------:R-:W-:Y:S05]  /*2700*/  BSYNC B1 ;  /* 0x0000000000017941 */ /* 0x000fea0003800000 */
.L_x_37:
[----:B----45:R-:W-:Y:S01]  /*2710*/  IMAD.U32 R11, R139, 0x10000, RZ ;  /* 0x000100008b0b7824 */ /* 0x030fe200078e00ff */
[----:B------:R-:W-:Y:S01]  /*2720*/  ISETP.GT.AND P1, PT, R3, 0x8, P1 ;  /* 0x000000080300780c */ /* 0x000fe20000f24270 */
[----:B------:R-:W-:Y:S02]  /*2730*/  BSSY B1, `(.L_x_39) ;  /* 0x0000007000017945 */ /* 0x000fe40003800000 */
[----:B0-----:R-:W-:-:S04]  /*2740*/  FMUL R14, R11, R136 ;  /* 0x000000880b0e7220 */ /* 0x001fc80000400000 */
[----:B------:R-:W-:-:S05]  /*2750*/  FFMA R14, R125, R23, R14 ;  /* 0x000000177d0e7223 */ /* 0x000fca000000000e */
[----:B------:R-:W-:-:S05]  /*2760*/  F2FP.BF16.F32.PACK_AB R14, RZ, R14 ;  /* 0x0000000eff0e723e */ /* 0x000fca00000010ff */
[----:B------:R0:W-:Y:S01]  /*2770*/  @P3 STG.E.U16 desc[UR36][R8.64+0x12], R14 ;  /* 0x0000120e08003986 */ /* 0x0001e2000c101524 */
[----:B------:R-:W-:Y:S05]  /*2780*/  @!P1 BRA `(.L_x_40) ;  /* 0x0000000000049947 */ /* 0x000fea0003800000 */
[----:B------:R4:W5:Y:S02]  /*2790*/  LDG.E.LTC128B.U16 R139, desc[UR36][R4.64+0x10] ;  /* 0x00001024048b7981 */ /* 0x000964000c1e1520 */
.L_x_40:
[----:B------:R-:W-:Y:S05]  /*27a0*/  BSYNC B1 ;  /* 0x0000000000017941 */ /* 0x000fea0003800000 */
.L_x_39:
[----:B-----5:R-:W-:Y:S01]  /*27b0*/  IMAD.U32 R11, R139, 0x10000, RZ ;  /* 0x000100008b0b7824 */ /* 0x020fe200078e00ff */
[----:B------:R-:W-:Y:S01]  /*27c0*/  ISETP.GT.AND P0, PT, R3, 0x8, P0 ;  /* 0x000000080300780c */ /* 0x000fe20000704270 */
[----:B------:R-:W-:Y:S02]  /*27d0*/  BSSY B1, `(.L_x_41) ;  /* 0x0000007000017945 */ /* 0x000fe40003800000 */
[----:B------:R-:W-:-:S04]  /*27e0*/  FMUL R11, R11, R136 ;  /* 0x000000880b0b7220 */ /* 0x000fc80000400000 */
[----:B------:R-:W-:-:S05]  /*27f0*/  FFMA R11, R126, R23, R11 ;  /* 0x000000177e0b7223 */ /* 0x000fca000000000b */
[----:B------:R-:W-:-:S05]  /*2800*/  F2FP.BF16.F32.PACK_AB R11, RZ, R11 ;  /* 0x0000000bff0b723e */ /* 0x000fca00000010ff */
[----:B------:R0:W-:Y:S01]  /*2810*/  @P1 STG.E.U16 desc[UR36][R12.64+0x10], R11 ;  /* 0x0000100b0c001986 */ /* 0x0001e2000c101524 */
[----:B------:R-:W-:Y:S05]  /*2820*/  @!P0 BRA `(.L_x_42) ;  /* 0x0000000000048947 */ /* 0x000fea0003800000 */
[----:B------:R0:W5:Y:S02]  /*2830*/  LDG.E.LTC128B.U16 R139, desc[UR36][R4.64+0x12] ;  /* 0x00001224048b7981 */ /* 0x000164000c1e1520 */
.L_x_42:
[----:B------:R-:W-:Y:S05]  /*2840*/  BSYNC B1 ;  /* 0x0000000000017941 */ /* 0x000fea0003800000 */
.L_x_41:
        /* <DEDUP_REMOVED lines=10> */
.L_x_44:
[----:B------:R-:W-:Y:S05]  /*28f0*/  BSYNC B1 ;  /* 0x0000000000017941 */ /* 0x000fea0003800000 */
.L_x_43:
        /* <DEDUP_REMOVED lines=10> */
.L_x_46:
[----:B------:R-:W-:Y:S05]  /*29a0*/  BSYNC B1 ;  /* 0x0000000000017941 */ /* 0x000fea0003800000 */
.L_x_45:
[----:B0----5:R-:W-:Y:S01]  /*29b0*/  IMAD.U32 R11, R139, 0x10000, RZ ;  /* 0x000100008b0b7824 */ /* 0x021fe200078e00ff */
        /* <DEDUP_REMOVED lines=8> */
.L_x_48:
[----:B------:R-:W-:Y:S05]  /*2a40*/  BSYNC B1 ;  /* 0x0000000000017941 */ /* 0x000fea0003800000 */
.L_x_47:
        /* <DEDUP_REMOVED lines=9> */
.L_x_50:
[----:B------:R-:W-:Y:S05]  /*2ae0*/  BSYNC B1 ;  /* 0x0000000000017941 */ /* 0x000fea0003800000 */
.L_x_49:
        /* <DEDUP_REMOVED lines=10> */
.L_x_52:
[----:B------:R-:W-:Y:S05]  /*2b90*/  BSYNC B1 ;  /* 0x0000000000017941 */ /* 0x000fea0003800000 */
.L_x_51:
        /* <DEDUP_REMOVED lines=10> */
.L_x_54:
[----:B------:R-:W-:Y:S05]  /*2c40*/  BSYNC B1 ;  /* 0x0000000000017941 */ /* 0x000fea0003800000 */
.L_x_53:
        /* <DEDUP_REMOVED lines=9> */
.L_x_56:
[----:B------:R-:W-:Y:S05]  /*2ce0*/  BSYNC B1 ;  /* 0x0000000000017941 */ /* 0x000fea0003800000 */
.L_x_55:
        /* <DEDUP_REMOVED lines=9> */
.L_x_58:
[----:B------:R-:W-:Y:S05]  /*2d80*/  BSYNC B1 ;  /* 0x0000000000017941 */ /* 0x000fea0003800000 */
.L_x_57:
        /* <DEDUP_REMOVED lines=10> */
.L_x_60:
[----:B------:R-:W-:Y:S05]  /*2e30*/  BSYNC B1 ;  /* 0x0000000000017941 */ /* 0x000fea0003800000 */
.L_x_59:
        /* <DEDUP_REMOVED lines=10> */
.L_x_62:
[----:B------:R-:W-:Y:S05]  /*2ee0*/  BSYNC B1 ;  /* 0x0000000000017941 */ /* 0x000fea0003800000 */
.L_x_61:
        /* <DEDUP_REMOVED lines=9> */
.L_x_64:
[----:B------:R-:W-:Y:S05]  /*2f80*/  BSYNC B1 ;  /* 0x0000000000017941 */ /* 0x000fea0003800000 */
.L_x_63:
        /* <DEDUP_REMOVED lines=9> */
.L_x_66:
[----:B------:R-:W-:Y:S05]  /*3020*/  BSYNC B1 ;  /* 0x0000000000017941 */ /* 0x000fea0003800000 */
.L_x_65:
        /* <DEDUP_REMOVED lines=10> */
.L_x_68:
[----:B------:R-:W-:Y:S05]  /*30d0*/  BSYNC B1 ;  /* 0x0000000000017941 */ /* 0x000fea0003800000 */
.L_x_67:
        /* <DEDUP_REMOVED lines=10> */
.L_x_70:
[----:B------:R-:W-:Y:S05]  /*3180*/  BSYNC B1 ;  /* 0x0000000000017941 */ /* 0x000fea0003800000 */
.L_x_69:
        /* <DEDUP_REMOVED lines=9> */
.L_x_72:
[----:B------:R-:W-:Y:S05]  /*3220*/  BSYNC B1 ;  /* 0x0000000000017941 */ /* 0x000fea0003800000 */
.L_x_71:
        /* <DEDUP_REMOVED lines=9> */
.L_x_74:
[----:B------:R-:W-:Y:S05]  /*32c0*/  BSYNC B1 ;  /* 0x0000000000017941 */ /* 0x000fea0003800000 */
.L_x_73:
        /* <DEDUP_REMOVED lines=10> */
.L_x_76:
[----:B------:R-:W-:Y:S05]  /*3370*/  BSYNC B1 ;  /* 0x0000000000017941 */ /* 0x000fea0003800000 */
.L_x_75:
        /* <DEDUP_REMOVED lines=10> */
.L_x_78:
[----:B------:R-:W-:Y:S05]  /*3420*/  BSYNC B1 ;  /* 0x0000000000017941 */ /* 0x000fea0003800000 */
.L_x_77:
        /* <DEDUP_REMOVED lines=9> */
.L_x_80:
[----:B------:R-:W-:Y:S05]  /*34c0*/  BSYNC B1 ;  /* 0x0000000000017941 */ /* 0x000fea0003800000 */
.L_x_79:
        /* <DEDUP_REMOVED lines=9> */
.L_x_82:
[----:B------:R-:W-:Y:S05]  /*3560*/  BSYNC B1 ;  /* 0x0000000000017941 */ /* 0x000fea0003800000 */
.L_x_81:
        /* <DEDUP_REMOVED lines=10> */
.L_x_84:
[----:B------:R-:W-:Y:S05]  /*3610*/  BSYNC B1 ;  /* 0x0000000000017941 */ /* 0x000fea0003800000 */
.L_x_83:
        /* <DEDUP_REMOVED lines=10> */
.L_x_86:
[----:B------:R-:W-:Y:S05]  /*36c0*/  BSYNC B1 ;  /* 0x0000000000017941 */ /* 0x000fea0003800000 */
.L_x_85:
        /* <DEDUP_REMOVED lines=9> */
.L_x_88:
[----:B------:R-:W-:Y:S05]  /*3760*/  BSYNC B1 ;  /* 0x0000000000017941 */ /* 0x000fea0003800000 */
.L_x_87:
        /* <DEDUP_REMOVED lines=9> */
.L_x_90:
[----:B------:R-:W-:Y:S05]  /*3800*/  BSYNC B1 ;  /* 0x0000000000017941 */ /* 0x000fea0003800000 */
.L_x_89:
        /* <DEDUP_REMOVED lines=10> */
.L_x_92:
[----:B------:R-:W-:Y:S05]  /*38b0*/  BSYNC B1 ;  /* 0x0000000000017941 */ /* 0x000fea0003800000 */
.L_x_91:
        /* <DEDUP_REMOVED lines=10> */
.L_x_94:
[----:B------:R-:W-:Y:S05]  /*3960*/  BSYNC B1 ;  /* 0x0000000000017941 */ /* 0x000fea0003800000 */
.L_x_93:
        /* <DEDUP_REMOVED lines=9> */
.L_x_96:
[----:B------:R-:W-:Y:S05]  /*3a00*/  BSYNC B1 ;  /* 0x0000000000017941 */ /* 0x000fea0003800000 */
.L_x_95:
        /* <DEDUP_REMOVED lines=9> */
.L_x_98:
[----:B------:R-:W-:Y:S05]  /*3aa0*/  BSYNC B1 ;  /* 0x0000000000017941 */ /* 0x000fea0003800000 */
.L_x_97:
        /* <DEDUP_REMOVED lines=10> */
.L_x_100:
[----:B------:R-:W-:Y:S05]  /*3b50*/  BSYNC B1 ;  /* 0x0000000000017941 */ /* 0x000fea0003800000 */
.L_x_99:
        /* <DEDUP_REMOVED lines=10> */
.L_x_102:
[----:B------:R-:W-:Y:S05]  /*3c00*/  BSYNC B1 ;  /* 0x0000000000017941 */ /* 0x000fea0003800000 */
.L_x_101:
        /* <DEDUP_REMOVED lines=9> */
.L_x_104:
[----:B------:R-:W-:Y:S05]  /*3ca0*/  BSYNC B1 ;  /* 0x0000000000017941 */ /* 0x000fea0003800000 */
.L_x_103:
        /* <DEDUP_REMOVED lines=9> */
.L_x_106:
[----:B------:R-:W-:Y:S05]  /*3d40*/  BSYNC B1 ;  /* 0x0000000000017941 */ /* 0x000fea0003800000 */
.L_x_105:
        /* <DEDUP_REMOVED lines=10> */
.L_x_108:
[----:B------:R-:W-:Y:S05]  /*3df0*/  BSYNC B1 ;  /* 0x0000000000017941 */ /* 0x000fea0003800000 */
.L_x_107:
        /* <DEDUP_REMOVED lines=10> */
.L_x_110:
[----:B------:R-:W-:Y:S05]  /*3ea0*/  BSYNC B1 ;  /* 0x0000000000017941 */ /* 0x000fea0003800000 */
.L_x_109:
        /* <DEDUP_REMOVED lines=9> */
.L_x_112:
[----:B------:R-:W-:Y:S05]  /*3f40*/  BSYNC B1 ;  /* 0x0000000000017941 */ /* 0x000fea0003800000 */
.L_x_111:
        /* <DEDUP_REMOVED lines=9> */
.L_x_114:
[----:B------:R-:W-:Y:S05]  /*3fe0*/  BSYNC B1 ;  /* 0x0000000000017941 */ /* 0x000fea0003800000 */
.L_x_113:
        /* <DEDUP_REMOVED lines=10> */
.L_x_116:
[----:B------:R-:W-:Y:S05]  /*4090*/  BSYNC B1 ;  /* 0x0000000000017941 */ /* 0x000fea0003800000 */
.L_x_115:
        /* <DEDUP_REMOVED lines=10> */
.L_x_118:
[----:B------:R-:W-:Y:S05]  /*4140*/  BSYNC B1 ;  /* 0x0000000000017941 */ /* 0x000fea0003800000 */
.L_x_117:
        /* <DEDUP_REMOVED lines=9> */
.L_x_120:
[----:B------:R-:W-:Y:S05]  /*41e0*/  BSYNC B1 ;  /* 0x0000000000017941 */ /* 0x000fea0003800000 */
.L_x_119:
        /* <DEDUP_REMOVED lines=9> */
.L_x_122:
[----:B------:R-:W-:Y:S05]  /*4280*/  BSYNC B1 ;  /* 0x0000000000017941 */ /* 0x000fea0003800000 */
.L_x_121:
        /* <DEDUP_REMOVED lines=10> */
.L_x_124:
[----:B------:R-:W-:Y:S05]  /*4330*/  BSYNC B1 ;  /* 0x0000000000017941 */ /* 0x000fea0003800000 */
.L_x_123:
        /* <DEDUP_REMOVED lines=10> */
.L_x_126:
[----:B------:R-:W-:Y:S05]  /*43e0*/  BSYNC B1 ;  /* 0x0000000000017941 */ /* 0x000fea0003800000 */
.L_x_125:
        /* <DEDUP_REMOVED lines=9> */
.L_x_128:
[----:B------:R-:W-:Y:S05]  /*4480*/  BSYNC B1 ;  /* 0x0000000000017941 */ /* 0x000fea0003800000 */
.L_x_127:
        /* <DEDUP_REMOVED lines=9> */
.L_x_130:
[----:B------:R-:W-:Y:S05]  /*4520*/  BSYNC B1 ;  /* 0x0000000000017941 */ /* 0x000fea0003800000 */
.L_x_129:
        /* <DEDUP_REMOVED lines=10> */
.L_x_132:
[----:B------:R-:W-:Y:S05]  /*45d0*/  BSYNC B1 ;  /* 0x0000000000017941 */ /* 0x000fea0003800000 */
.L_x_131:
        /* <DEDUP_REMOVED lines=10> */
.L_x_134:
[----:B------:R-:W-:Y:S05]  /*4680*/  BSYNC B1 ;  /* 0x0000000000017941 */ /* 0x000fea0003800000 */
.L_x_133:
        /* <DEDUP_REMOVED lines=9> */
.L_x_136:
[----:B------:R-:W-:Y:S05]  /*4720*/  BSYNC B1 ;  /* 0x0000000000017941 */ /* 0x000fea0003800000 */
.L_x_135:
        /* <DEDUP_REMOVED lines=9> */
.L_x_138:
[----:B------:R-:W-:Y:S05]  /*47c0*/  BSYNC B1 ;  /* 0x0000000000017941 */ /* 0x000fea0003800000 */
.L_x_137:
        /* <DEDUP_REMOVED lines=10> */
.L_x_140:
[----:B------:R-:W-:Y:S05]  /*4870*/  BSYNC B1 ;  /* 0x0000000000017941 */ /* 0x000fea0003800000 */
.L_x_139:
        /* <DEDUP_REMOVED lines=10> */
.L_x_142:
[----:B------:R-:W-:Y:S05]  /*4920*/  BSYNC B1 ;  /* 0x0000000000017941 */ /* 0x000fea0003800000 */
.L_x_141:
        /* <DEDUP_REMOVED lines=9> */
.L_x_144:
[----:B------:R-:W-:Y:S05]  /*49c0*/  BSYNC B1 ;  /* 0x0000000000017941 */ /* 0x000fea0003800000 */
.L_x_143:
        /* <DEDUP_REMOVED lines=9> */
.L_x_146:
[----:B------:R-:W-:Y:S05]  /*4a60*/  BSYNC B1 ;  /* 0x0000000000017941 */ /* 0x000fea0003800000 */
.L_x_145:
        /* <DEDUP_REMOVED lines=10> */
.L_x_148:
[----:B------:R-:W-:Y:S05]  /*4b10*/  BSYNC B1 ;  /* 0x0000000000017941 */ /* 0x000fea0003800000 */
.L_x_147:
        /* <DEDUP_REMOVED lines=10> */
.L_x_150:
[----:B------:R-:W-:Y:S05]  /*4bc0*/  BSYNC B1 ;  /* 0x0000000000017941 */ /* 0x000fea0003800000 */
.L_x_149:
        /* <DEDUP_REMOVED lines=9> */
.L_x_152:
[----:B------:R-:W-:Y:S05]  /*4c60*/  BSYNC B1 ;  /* 0x0000000000017941 */ /* 0x000fea0003800000 */
.L_x_151:
        /* <DEDUP_REMOVED lines=9> */
.L_x_154:
[----:B------:R-:W-:Y:S05]  /*4d00*/  BSYNC B1 ;  /* 0x0000000000017941 */ /* 0x000fea0003800000 */
.L_x_153:
        /* <DEDUP_REMOVED lines=10> */
.L_x_156:
[----:B------:R-:W-:Y:S05]  /*4db0*/  BSYNC B1 ;  /* 0x0000000000017941 */ /* 0x000fea0003800000 */
.L_x_155:
        /* <DEDUP_REMOVED lines=10> */
.L_x_158:
[----:B------:R-:W-:Y:S05]  /*4e60*/  BSYNC B1 ;  /* 0x0000000000017941 */ /* 0x000fea0003800000 */
.L_x_157:
        /* <DEDUP_REMOVED lines=9> */
.L_x_160:
[----:B------:R-:W-:Y:S05]  /*4f00*/  BSYNC B1 ;  /* 0x0000000000017941 */ /* 0x000fea0003800000 */
.L_x_159:
        /* <DEDUP_REMOVED lines=9> */
.L_x_162:
[----:B------:R-:W-:Y:S05]  /*4fa0*/  BSYNC B1 ;  /* 0x0000000000017941 */ /* 0x000fea0003800000 */
.L_x_161:
        /* <DEDUP_REMOVED lines=10> */
.L_x_164:
[----:B------:R-:W-:Y:S05]  /*5050*/  BSYNC B1 ;  /* 0x0000000000017941 */ /* 0x000fea0003800000 */
.L_x_163:
        /* <DEDUP_REMOVED lines=10> */
.L_x_166:
[----:B------:R-:W-:Y:S05]  /*5100*/  BSYNC B1 ;  /* 0x0000000000017941 */ /* 0x000fea0003800000 */
.L_x_165:
        /* <DEDUP_REMOVED lines=9> */
.L_x_168:
[----:B------:R-:W-:Y:S05]  /*51a0*/  BSYNC B1 ;  /* 0x0000000000017941 */ /* 0x000fea0003800000 */
.L_x_167:
        /* <DEDUP_REMOVED lines=9> */
.L_x_170:
[----:B------:R-:W-:Y:S05]  /*5240*/  BSYNC B1 ;  /* 0x0000000000017941 */ /* 0x000fea0003800000 */
.L_x_169:
        /* <DEDUP_REMOVED lines=10> */
.L_x_172:
[----:B------:R-:W-:Y:S05]  /*52f0*/  BSYNC B1 ;  /* 0x0000000000017941 */ /* 0x000fea0003800000 */
.L_x_171:
        /* <DEDUP_REMOVED lines=10> */
.L_x_174:
[----:B------:R-:W-:Y:S05]  /*53a0*/  BSYNC B1 ;  /* 0x0000000000017941 */ /* 0x000fea0003800000 */
.L_x_173:
        /* <DEDUP_REMOVED lines=9> */
.L_x_176:
[----:B------:R-:W-:Y:S05]  /*5440*/  BSYNC B1 ;  /* 0x0000000000017941 */ /* 0x000fea0003800000 */
.L_x_175:
        /* <DEDUP_REMOVED lines=9> */
.L_x_178:
[----:B------:R-:W-:Y:S05]  /*54e0*/  BSYNC B1 ;  /* 0x0000000000017941 */ /* 0x000fea0003800000 */
.L_x_177:
        /* <DEDUP_REMOVED lines=10> */
.L_x_180:
[----:B------:R-:W-:Y:S05]  /*5590*/  BSYNC B1 ;  /* 0x0000000000017941 */ /* 0x000fea0003800000 */
.L_x_179:
        /* <DEDUP_REMOVED lines=10> */
.L_x_182:
[----:B------:R-:W-:Y:S05]  /*5640*/  BSYNC B1 ;  /* 0x0000000000017941 */ /* 0x000fea0003800000 */
.L_x_181:
        /* <DEDUP_REMOVED lines=9> */
.L_x_184:
[----:B------:R-:W-:Y:S05]  /*56e0*/  BSYNC B1 ;  /* 0x0000000000017941 */ /* 0x000fea0003800000 */
.L_x_183:
        /* <DEDUP_REMOVED lines=9> */
.L_x_186:
[----:B------:R-:W-:Y:S05]  /*5780*/  BSYNC B1 ;  /* 0x0000000000017941 */ /* 0x000fea0003800000 */
.L_x_185:
        /* <DEDUP_REMOVED lines=10> */
.L_x_188:
[----:B------:R-:W-:Y:S05]  /*5830*/  BSYNC B1 ;  /* 0x0000000000017941 */ /* 0x000fea0003800000 */
.L_x_187:
        /* <DEDUP_REMOVED lines=10> */
.L_x_190:
[----:B------:R-:W-:Y:S05]  /*58e0*/  BSYNC B1 ;  /* 0x0000000000017941 */ /* 0x000fea0003800000 */
.L_x_189:
        /* <DEDUP_REMOVED lines=9> */
.L_x_192:
[----:B------:R-:W-:Y:S05]  /*5980*/  BSYNC B1 ;  /* 0x0000000000017941 */ /* 0x000fea0003800000 */
.L_x_191:
        /* <DEDUP_REMOVED lines=9> */
.L_x_194:
[----:B------:R-:W-:Y:S05]  /*5a20*/  BSYNC B1 ;  /* 0x0000000000017941 */ /* 0x000fea0003800000 */
.L_x_193:
        /* <DEDUP_REMOVED lines=10> */
.L_x_196:
[----:B------:R-:W-:Y:S05]  /*5ad0*/  BSYNC B1 ;  /* 0x0000000000017941 */ /* 0x000fea0003800000 */
.L_x_195:
        /* <DEDUP_REMOVED lines=10> */
.L_x_198:
[----:B------:R-:W-:Y:S05]  /*5b80*/  BSYNC B1 ;  /* 0x0000000000017941 */ /* 0x000fea0003800000 */
.L_x_197:
        /* <DEDUP_REMOVED lines=9> */
.L_x_200:
[----:B------:R-:W-:Y:S05]  /*5c20*/  BSYNC B1 ;  /* 0x0000000000017941 */ /* 0x000fea0003800000 */
.L_x_199:
        /* <DEDUP_REMOVED lines=9> */
.L_x_202:
[----:B------:R-:W-:Y:S05]  /*5cc0*/  BSYNC B1 ;  /* 0x0000000000017941 */ /* 0x000fea0003800000 */
.L_x_201:
        /* <DEDUP_REMOVED lines=10> */
.L_x_204:
[----:B------:R-:W-:Y:S05]  /*5d70*/  BSYNC B1 ;  /* 0x0000000000017941 */ /* 0x000fea0003800000 */
.L_x_203:
        /* <DEDUP_REMOVED lines=10> */
.L_x_206:
[----:B------:R-:W-:Y:S05]  /*5e20*/  BSYNC B1 ;  /* 0x0000000000017941 */ /* 0x000fea0003800000 */
.L_x_205:
        /* <DEDUP_REMOVED lines=9> */
.L_x_208:
[----:B------:R-:W-:Y:S05]  /*5ec0*/  BSYNC B1 ;  /* 0x0000000000017941 */ /* 0x000fea0003800000 */
.L_x_207:
        /* <DEDUP_REMOVED lines=9> */
.L_x_210:
[----:B------:R-:W-:Y:S05]  /*5f60*/  BSYNC B1 ;  /* 0x0000000000017941 */ /* 0x000fea0003800000 */
.L_x_209:
        /* <DEDUP_REMOVED lines=10> */
.L_x_212:
[----:B------:R-:W-:Y:S05]  /*6010*/  BSYNC B1 ;  /* 0x0000000000017941 */ /* 0x000fea0003800000 */
.L_x_211:
        /* <DEDUP_REMOVED lines=10> */
.L_x_214:
[----:B------:R-:W-:Y:S05]  /*60c0*/  BSYNC B1 ;  /* 0x0000000000017941 */ /* 0x000fea0003800000 */
.L_x_213:
        /* <DEDUP_REMOVED lines=9> */
.L_x_216:
[----:B------:R-:W-:Y:S05]  /*6160*/  BSYNC B1 ;  /* 0x0000000000017941 */ /* 0x000fea0003800000 */
.L_x_215:
        /* <DEDUP_REMOVED lines=9> */
.L_x_218:
[----:B------:R-:W-:Y:S05]  /*6200*/  BSYNC B1 ;  /* 0x0000000000017941 */ /* 0x000fea0003800000 */
.L_x_217:
        /* <DEDUP_REMOVED lines=10> */
.L_x_220:
[----:B------:R-:W-:Y:S05]  /*62b0*/  BSYNC B1 ;  /* 0x0000000000017941 */ /* 0x000fea0003800000 */
.L_x_219:
        /* <DEDUP_REMOVED lines=10> */
.L_x_222:
[----:B------:R-:W-:Y:S05]  /*6360*/  BSYNC B1 ;  /* 0x0000000000017941 */ /* 0x000fea0003800000 */
.L_x_221:
        /* <DEDUP_REMOVED lines=9> */
.L_x_224:
[----:B------:R-:W-:Y:S05]  /*6400*/  BSYNC B1 ;  /* 0x0000000000017941 */ /* 0x000fea0003800000 */
.L_x_223:
        /* <DEDUP_REMOVED lines=9> */
.L_x_226:
[----:B------:R-:W-:Y:S05]  /*64a0*/  BSYNC B1 ;  /* 0x0000000000017941 */ /* 0x000fea0003800000 */
.L_x_225:
        /* <DEDUP_REMOVED lines=10> */
.L_x_228:
[----:B------:R-:W-:Y:S05]  /*6550*/  BSYNC B1 ;  /* 0x0000000000017941 */ /* 0x000fea0003800000 */
.L_x_227:
        /* <DEDUP_REMOVED lines=10> */
.L_x_230:
[----:B------:R-:W-:Y:S05]  /*6600*/  BSYNC B1 ;  /* 0x0000000000017941 */ /* 0x000fea0003800000 */
.L_x_229:
        /* <DEDUP_REMOVED lines=9> */
.L_x_232:
[----:B------:R-:W-:Y:S05]  /*66a0*/  BSYNC B1 ;  /* 0x0000000000017941 */ /* 0x000fea0003800000 */
.L_x_231:
        /* <DEDUP_REMOVED lines=9> */
.L_x_234:
[----:B------:R-:W-:Y:S05]  /*6740*/  BSYNC B1 ;  /* 0x0000000000017941 */ /* 0x000fea0003800000 */
.L_x_233:
        /* <DEDUP_REMOVED lines=10> */
.L_x_236:
[----:B------:R-:W-:Y:S05]  /*67f0*/  BSYNC B1 ;  /* 0x0000000000017941 */ /* 0x000fea0003800000 */
.L_x_235:
        /* <DEDUP_REMOVED lines=10> */
.L_x_238:
[----:B------:R-:W-:Y:S05]  /*68a0*/  BSYNC B1 ;  /* 0x0000000000017941 */ /* 0x000fea0003800000 */
.L_x_237:
        /* <DEDUP_REMOVED lines=9> */
.L_x_240:
[----:B------:R-:W-:Y:S05]  /*6940*/  BSYNC B1 ;  /* 0x0000000000017941 */ /* 0x000fea0003800000 */
.L_x_239:
        /* <DEDUP_REMOVED lines=9> */
.L_x_242:
[----:B------:R-:W-:Y:S05]  /*69e0*/  BSYNC B1 ;  /* 0x0000000000017941 */ /* 0x000fea0003800000 */
.L_x_241:
        /* <DEDUP_REMOVED lines=10> */
.L_x_244:
[----:B------:R-:W-:Y:S05]  /*6a90*/  BSYNC B1 ;  /* 0x0000000000017941 */ /* 0x000fea0003800000 */
.L_x_243:
        /* <DEDUP_REMOVED lines=10> */
.L_x_246:
[----:B------:R-:W-:Y:S05]  /*6b40*/  BSYNC B1 ;  /* 0x0000000000017941 */ /* 0x000fea0003800000 */
.L_x_245:
[----:B01-3-5:R-:W-:Y:S01]  /*6b50*/  IMAD.U32 R7, R139, 0x10000, RZ ;  /* 0x000100008b077824 */ /* 0x02bfe200078e00ff */
        /* <DEDUP_REMOVED lines=8> */
.L_x_248:
[----:B------:R-:W-:Y:S05]  /*6be0*/  BSYNC B1 ;  /* 0x0000000000017941 */ /* 0x000fea0003800000 */
.L_x_247:
[----:B-----5:R-:W-:Y:S01]  /*6bf0*/  IMAD.U32 R7, R139, 0x10000, RZ ;  /* 0x000100008b077824 */ /* 0x020fe200078e00ff */
[----:B------:R-:W-:Y:S01]  /*6c00*/  ISETP.GT.AND P0, PT, R3, 0x8, P0 ;  /* 0x000000080300780c */ /* 0x000fe20000704270 */
[----:B0-----:R-:W-:Y:S01]  /*6c10*/  @P1 IMAD.MOV.U32 R6, RZ, RZ, R12 ;  /* 0x000000ffff061224 */ /* 0x001fe200078e000c */
[----:B------:R-:W-:Y:S01]  /*6c20*/  BSSY B1, `(.L_x_249) ;  /* 0x0000009000017945 */ /* 0x000fe20003800000 */
[----:B------:R-:W-:-:S04]  /*6c30*/  FMUL R7, R7, R136 ;  /* 0x0000008807077220 */ /* 0x000fc80000400000 */
[----:B------:R-:W-:-:S05]  /*6c40*/  FFMA R7, R38, R23, R7 ;  /* 0x0000001726077223 */ /* 0x000fca0000000007 */
[----:B------:R-:W-:-:S04]  /*6c50*/  F2FP.BF16.F32.PACK_AB R7, RZ, R7 ;  /* 0x00000007ff07723e */ /* 0x000fc800000010ff */
[----:B------:R-:W-:Y:S01]  /*6c60*/  PRMT R8, R7, 0x7610, R8 ;  /* 0x0000761007087816 */ /* 0x000fe20000000008 */
[----:B------:R-:W-:-:S05]  /*6c70*/  @P1 IMAD.MOV.U32 R7, RZ, RZ, R13 ;  /* 0x000000ffff071224 */ /* 0x000fca00078e000d */
[----:B------:R0:W-:Y:S01]  /*6c80*/  @P1 STG.E.U16 desc[UR36][R6.64+0x1b0], R8 ;  /* 0x0001b00806001986 */ /* 0x0001e2000c101524 */
[----:B------:R-:W-:Y:S05]  /*6c90*/  @!P0 BRA `(.L_x_250) ;  /* 0x0000000000048947 */ /* 0x000fea0003800000 */
[----:B------:R3:W5:Y:S02]  /*6ca0*/  LDG.E.LTC128B.U16 R139, desc[UR36][R4.64+0x1b2] ;  /* 0x0001b224048b7981 */ /* 0x000764000c1e1520 */
.L_x_250:
[----:B------:R-:W-:Y:S05]  /*6cb0*/  BSYNC B1 ;  /* 0x0000000000017941 */ /* 0x000fea0003800000 */
.L_x_249:
[----:B------:R-:W-:Y:S05]  /*6cc0*/  @!P0 BRA `(.L_x_251) ;  /* 0x0000002400c08947 */ /* 0x000fea0003800000 */
[----:B-----5:R-:W-:-:S04]  /*6cd0*/  IMAD.U32 R139, R139, 0x10000, RZ ;  /* 0x000100008b8b7824 */ /* 0x020fc800078e00ff */
[----:B-1234-:R-:W-:-:S04]  /*6ce0*/  FMUL R4, R139, R136 ;  /* 0x000000888b047220 */ /* 0x01efc80000400000 */
[----:B------:R-:W-:-:S05]  /*6cf0*/  FFMA R4, R39, R23, R4 ;  /* 0x0000001727047223 */ /* 0x000fca0000000004 */
[----:B------:R-:W-:-:S05]  /*6d00*/  F2FP.BF16.F32.PACK_AB R4, RZ, R4 ;  /* 0x00000004ff04723e */ /* 0x000fca00000010ff */
[----:B------:R1:W-:Y:S01]  /*6d10*/  STG.E.U16 desc[UR36][R12.64+0x1b2], R4 ;  /* 0x0001b2040c007986 */ /* 0x0003e2000c101524 */
[----:B------:R-:W-:Y:S05]  /*6d20*/  BRA `(.L_x_251) ;  /* 0x0000002400a87947 */ /* 0x000fea0003800000 */
.L_x_30:
[----:B------:R-:W-:Y:S01]  /*6d30*/  ULDC.64 UR4, c[0x0][0x5c0] ;  /* 0x0001700000047ab9 */ /* 0x000fe20000000a00 */
[----:B------:R-:W-:Y:S01]  /*6d40*/  ISETP.GT.AND P3, PT, R10, 0x1, PT ;  /* 0x000000010a00780c */ /* 0x000fe20003f64270 */
[-C--:B------:R-:W-:Y:S01]  /*6d50*/  FMUL R120, R120, R23.reuse ;  /* 0x0000001778787220 */ /* 0x080fe20000400000 */
[----:B------:R-:W-:Y:S01]  /*6d60*/  LEA R8, P0, R6, UR4, 0x1 ;  /* 0x0000000406087c11 */ /* 0x000fe2000f8008ff */
[-C--:B------:R-:W-:Y:S01]  /*6d70*/  FMUL R121, R121, R23.reuse ;  /* 0x0000001779797220 */ /* 0x080fe20000400000 */
[----:B------:R-:W-:Y:S01]  /*6d80*/  SHF.L.U64.HI R5, R4, 0x4, R5 ;  /* 0x0000000404057819 */ /* 0x000fe20000010205 */
[-C--:B------:R-:W-:Y:S01]  /*6d90*/  FMUL R122, R122, R23.reuse ;  /* 0x000000177a7a7220 */ /* 0x080fe20000400000 */
[----:B------:R-:W-:Y:S01]  /*6da0*/  LEA.HI.X R9, R6, UR5, R9, 0x1, P0 ;  /* 0x0000000506097c11 */ /* 0x000fe200080f0c09 */
[-C--:B------:R-:W-:Y:S01]  /*6db0*/  FMUL R123, R123, R23.reuse ;  /* 0x000000177b7b7220 */ /* 0x080fe20000400000 */
[----:B------:R-:W-:Y:S01]  /*6dc0*/  ISETP.GT.AND P0, PT, R3, RZ, P3 ;  /* 0x000000ff0300720c */ /* 0x000fe20001f04270 */
[-C--:B------:R-:W-:Y:S01]  /*6dd0*/  FMUL R124, R124, R23.reuse ;  /* 0x000000177c7c7220 */ /* 0x080fe20000400000 */
[----:B------:R-:W-:Y:S01]  /*6de0*/  F2FP.BF16.F32.PACK_AB R120, RZ, R120 ;  /* 0x00000078ff78723e */ /* 0x000fe200000010ff */
[----:B------:R-:W-:Y:S01]  /*6df0*/  FMUL R125, R125, R23 ;  /* 0x000000177d7d7220 */ /* 0x000fe20000400000 */
[----:B------:R-:W-:Y:S01]  /*6e00*/  F2FP.BF16.F32.PACK_AB R121, RZ, R121 ;  /* 0x00000079ff79723e */ /* 0x000fe200000010ff */
[-C--:B------:R-:W-:Y:S01]  /*6e10*/  FMUL R126, R126, R23.reuse ;  /* 0x000000177e7e7220 */ /* 0x080fe20000400000 */
[----:B------:R-:W-:Y:S01]  /*6e20*/  LEA R4, P4, R4, R8, 0x4 ;  /* 0x0000000804047211 */ /* 0x000fe200078820ff */
[----:B------:R-:W-:Y:S01]  /*6e30*/  @P2 STG.E.U16 desc[UR36][R8.64], R120 ;  /* 0x0000007808002986 */ /* 0x000fe2000c101524 */
[----:B------:R-:W-:Y:S01]  /*6e40*/  ISETP.GT.AND P2, PT, R10, 0x8, PT ;  /* 0x000000080a00780c */ /* 0x000fe20003f44270 */
[-C--:B------:R-:W-:Y:S01]  /*6e50*/  FMUL R127, R127, R23.reuse ;  /* 0x000000177f7f7220 */ /* 0x080fe20000400000 */
[----:B------:R-:W-:Y:S01]  /*6e60*/  ISETP.GT.AND P1, PT, R3, 0x8, P1 ;  /* 0x000000080300780c */ /* 0x000fe20000f24270 */
[--C-:B------:R-:W-:Y:S01]  /*6e70*/  IMAD.X R5, R5, 0x1, R9.reuse, P4 ;  /* 0x0000000105057824 */ /* 0x100fe200020e0609 */
[C---:B------:R-:W-:Y:S01]  /*6e80*/  ISETP.GT.AND P5, PT, R3.reuse, RZ, P2 ;  /* 0x000000ff0300720c */ /* 0x040fe200017a4270 */
[--C-:B------:R-:W-:Y:S01]  /*6e90*/  @P0 IMAD.MOV.U32 R6, RZ, RZ, R8.reuse ;  /* 0x000000ffff060224 */ /* 0x100fe200078e0008 */
[----:B------:R-:W-:Y:S01]  /*6ea0*/  ISETP.GT.AND P3, PT, R3, 0x8, P3 ;  /* 0x000000080300780c */ /* 0x000fe20001f64270 */
[--C-:B------:R-:W-:Y:S01]  /*6eb0*/  @P0 IMAD.MOV.U32 R7, RZ, RZ, R9.reuse ;  /* 0x000000ffff070224 */ /* 0x100fe200078e0009 */
[----:B------:R-:W-:Y:S01]  /*6ec0*/  F2FP.BF16.F32.PACK_AB R122, RZ, R122 ;  /* 0x0000007aff7a723e */ /* 0x000fe200000010ff */
[----:B------:R-:W-:Y:S01]  /*6ed0*/  FMUL R128, R128, R23 ;  /* 0x0000001780807220 */ /* 0x000fe20000400000 */
[----:B------:R-:W-:Y:S01]  /*6ee0*/  F2FP.BF16.F32.PACK_AB R123, RZ, R123 ;  /* 0x0000007bff7b723e */ /* 0x000fe200000010ff */
[-C--:B------:R-:W-:Y:S01]  /*6ef0*/  FMUL R129, R129, R23.reuse ;  /* 0x0000001781817220 */ /* 0x080fe20000400000 */
[----:B------:R0:W-:Y:S01]  /*6f00*/  @P0 STG.E.U16 desc[UR36][R6.64+0x2], R121 ;  /* 0x0000027906000986 */ /* 0x0001e2000c101524 */
[----:B------:R-:W-:Y:S01]  /*6f10*/  ISETP.GT.AND P0, PT, R10, 0x9, PT ;  /* 0x000000090a00780c */ /* 0x000fe20003f04270 */
[-C--:B------:R-:W-:Y:S01]  /*6f20*/  FMUL R130, R130, R23.reuse ;  /* 0x0000001782827220 */ /* 0x080fe20000400000 */
[----:B------:R-:W-:Y:S01]  /*6f30*/  F2FP.BF16.F32.PACK_AB R124, RZ, R124 ;  /* 0x0000007cff7c723e */ /* 0x000fe200000010ff */
[----:B------:R-:W-:Y:S01]  /*6f40*/  @P1 STG.E.U16 desc[UR36][R4.64], R122 ;  /* 0x0000007a04001986 */ /* 0x000fe2000c101524 */
[----:B------:R-:W-:Y:S01]  /*6f50*/  ISETP.GT.AND P4, PT, R3, RZ, P0 ;  /* 0x000000ff0300720c */ /* 0x000fe20000784270 */
[----:B------:R-:W-:Y:S01]  /*6f60*/  FMUL R131, R131, R23 ;  /* 0x0000001783837220 */ /* 0x000fe20000400000 */
[----:B------:R-:W-:Y:S01]  /*6f70*/  ISETP.GT.AND P1, PT, R10, 0x10, PT ;  /* 0x000000100a00780c */ /* 0x000fe20003f24270 */
[----:B------:R-:W-:Y:S01]  /*6f80*/  @P3 STG.E.U16 desc[UR36][R4.64+0x2], R123 ;  /* 0x0000027b04003986 */ /* 0x000fe2000c101524 */
[----:B------:R-:W-:Y:S01]  /*6f90*/  F2FP.BF16.F32.PACK_AB R125, RZ, R125 ;  /* 0x0000007dff7d723e */ /* 0x000fe200000010ff */
[-C--:B------:R-:W-:Y:S01]  /*6fa0*/  FMUL R132, R132, R23.reuse ;  /* 0x0000001784847220 */ /* 0x080fe20000400000 */
[C---:B------:R-:W-:Y:S01]  /*6fb0*/  ISETP.GT.AND P2, PT, R3.reuse, 0x8, P2 ;  /* 0x000000080300780c */ /* 0x040fe20001744270 */
[--C-:B0-----:R-:W-:Y:S01]  /*6fc0*/  @P5 IMAD.MOV.U32 R6, RZ, RZ, R8.reuse ;  /* 0x000000ffff065224 */ /* 0x101fe200078e0008 */
[----:B------:R-:W-:Y:S01]  /*6fd0*/  ISETP.GT.AND P3, PT, R3, 0x8, P0 ;  /* 0x000000080300780c */ /* 0x000fe20000764270 */
[--C-:B------:R-:W-:Y:S01]  /*6fe0*/  @P5 IMAD.MOV.U32 R7, RZ, RZ, R9.reuse ;  /* 0x000000ffff075224 */ /* 0x100fe200078e0009 */
[----:B------:R-:W-:Y:S01]  /*6ff0*/  ISETP.GT.AND P0, PT, R10, 0x11, PT ;  /* 0x000000110a00780c */ /* 0x000fe20003f04270 */
[-C--:B------:R-:W-:Y:S01]  /*7000*/  FMUL R133, R133, R23.reuse ;  /* 0x0000001785857220 */ /* 0x080fe20000400000 */
[----:B------:R-:W-:Y:S01]  /*7010*/  F2FP.BF16.F32.PACK_AB R126, RZ, R126 ;  /* 0x0000007eff7e723e */ /* 0x000fe200000010ff */
[-C--:B------:R-:W-:Y:S01]  /*7020*/  FMUL R134, R134, R23.reuse ;  /* 0x0000001786867220 */ /* 0x080fe20000400000 */
[----:B------:R0:W-:Y:S01]  /*7030*/  @P5 STG.E.U16 desc[UR36][R6.64+0x10], R124 ;  /* 0x0000107c06005986 */ /* 0x0001e2000c101524 */
[----:B------:R-:W-:Y:S01]  /*7040*/  ISETP.GT.AND P5, PT, R3, RZ, P1 ;  /* 0x000000ff0300720c */ /* 0x000fe20000fa4270 */
[----:B------:R-:W-:Y:S01]  /*7050*/  FMUL R135, R135, R23 ;  /* 0x0000001787877220 */ /* 0x000fe20000400000 */
[----:B------:R-:W-:Y:S01]  /*7060*/  F2FP.BF16.F32.PACK_AB R127, RZ, R127 ;  /* 0x0000007fff7f723e */ /* 0x000fe200000010ff */
[-C--:B------:R-:W-:Y:S01]  /*7070*/  FMUL R104, R104, R23.reuse ;  /* 0x0000001768687220 */ /* 0x080fe20000400000 */
[----:B------:R-:W-:Y:S01]  /*7080*/  F2FP.BF16.F32.PACK_AB R128, RZ, R128 ;  /* 0x00000080ff80723e */ /* 0x000fe200000010ff */
[----:B------:R-:W-:Y:S01]  /*7090*/  FMUL R105, R105, R23 ;  /* 0x0000001769697220 */ /* 0x000fe20000400000 */
[----:B------:R-:W-:Y:S01]  /*70a0*/  F2FP.BF16.F32.PACK_AB R129, RZ, R129 ;  /* 0x00000081ff81723e */ /* 0x000fe200000010ff */
[-C--:B------:R-:W-:Y:S01]  /*70b0*/  FMUL R106, R106, R23.reuse ;  /* 0x000000176a6a7220 */ /* 0x080fe20000400000 */
[----:B------:R-:W-:Y:S01]  /*70c0*/  ISETP.GT.AND P1, PT, R3, 0x8, P1 ;  /* 0x000000080300780c */ /* 0x000fe20000f24270 */
[----:B------:R-:W-:Y:S01]  /*70d0*/  FMUL R107, R107, R23 ;  /* 0x000000176b6b7220 */ /* 0x000fe20000400000 */
[----:B------:R-:W-:Y:S01]  /*70e0*/  F2FP.BF16.F32.PACK_AB R130, RZ, R130 ;  /* 0x00000082ff82723e */ /* 0x000fe200000010ff */
[--C-:B0-----:R-:W-:Y:S01]  /*70f0*/  @P4 IMAD.MOV.U32 R6, RZ, RZ, R8.reuse ;  /* 0x000000ffff064224 */ /* 0x101fe200078e0008 */
[----:B------:R-:W-:Y:S01]  /*7100*/  F2FP.BF16.F32.PACK_AB R131, RZ, R131 ;  /* 0x00000083ff83723e */ /* 0x000fe200000010ff */
[--C-:B------:R-:W-:Y:S01]  /*7110*/  @P4 IMAD.MOV.U32 R7, RZ, RZ, R9.reuse ;  /* 0x000000ffff074224 */ /* 0x100fe200078e0009 */
[----:B------:R-:W-:Y:S01]  /*7120*/  F2FP.BF16.F32.PACK_AB R132, RZ, R132 ;  /* 0x00000084ff84723e */ /* 0x000fe200000010ff */
[----:B------:R-:W-:Y:S01]  /*7130*/  FMUL R108, R108, R23 ;  /* 0x000000176c6c7220 */ /* 0x000fe20000400000 */
[----:B------:R-:W-:Y:S01]  /*7140*/  F2FP.BF16.F32.PACK_AB R133, RZ, R133 ;  /* 0x00000085ff85723e */ /* 0x000fe200000010ff */
[-C--:B------:R-:W-:Y:S01]  /*7150*/  FMUL R109, R109, R23.reuse ;  /* 0x000000176d6d7220 */ /* 0x080fe20000400000 */
[----:B------:R0:W-:Y:S01]  /*7160*/  @P4 STG.E.U16 desc[UR36][R6.64+0x12], R125 ;  /* 0x0000127d06004986 */ /* 0x0001e2000c101524 */
[----:B------:R-:W-:Y:S01]  /*7170*/  ISETP.GT.AND P4, PT, R3, RZ, P0 ;  /* 0x000000ff0300720c */ /* 0x000fe20000784270 */
[-C--:B------:R-:W-:Y:S01]  /*7180*/  FMUL R110, R110, R23.reuse ;  /* 0x000000176e6e7220 */ /* 0x080fe20000400000 */
[----:B------:R-:W-:Y:S01]  /*7190*/  F2FP.BF16.F32.PACK_AB R134, RZ, R134 ;  /* 0x00000086ff86723e */ /* 0x000fe200000010ff */
[----:B------:R-:W-:Y:S01]  /*71a0*/  @P2 STG.E.U16 desc[UR36][R4.64+0x10], R126 ;  /* 0x0000107e04002986 */ /* 0x000fe2000c101524 */
[----:B------:R-:W-:Y:S01]  /*71b0*/  ISETP.GT.AND P2, PT, R10, 0x18, PT ;  /* 0x000000180a00780c */ /* 0x000fe20003f44270 */
[----:B------:R-:W-:Y:S01]  /*71c0*/  FMUL R111, R111, R23 ;  /* 0x000000176f6f7220 */ /* 0x000fe20000400000 */
[----:B------:R-:W-:Y:S01]  /*71d0*/  F2FP.BF16.F32.PACK_AB R135, RZ, R135 ;  /* 0x00000087ff87723e */ /* 0x000fe200000010ff */
[----:B------:R-:W-:Y:S01]  /*71e0*/  @P3 STG.E.U16 desc[UR36][R4.64+0x12], R127 ;  /* 0x0000127f04003986 */ /* 0x000fe2000c101524 */
[----:B------:R-:W-:Y:S01]  /*71f0*/  ISETP.GT.AND P3, PT, R3, 0x8, P0 ;  /* 0x000000080300780c */ /* 0x000fe20000764270 */
[----:B------:R-:W-:Y:S01]  /*7200*/  FMUL R112, R112, R23 ;  /* 0x0000001770707220 */ /* 0x000fe20000400000 */
[----:B------:R-:W-:Y:S01]  /*7210*/  ISETP.GT.AND P0, PT, R10, 0x19, PT ;  /* 0x000000190a00780c */ /* 0x000fe20003f04270 */
[--C-:B0-----:R-:W-:Y:S01]  /*7220*/  @P5 IMAD.MOV.U32 R6, RZ, RZ, R8.reuse ;  /* 0x000000ffff065224 */ /* 0x101fe200078e0008 */
[----:B------:R-:W-:Y:S01]  /*7230*/  F2FP.BF16.F32.PACK_AB R104, RZ, R104 ;  /* 0x00000068ff68723e */ /* 0x000fe200000010ff */
[--C-:B------:R-:W-:Y:S01]  /*7240*/  @P5 IMAD.MOV.U32 R7, RZ, RZ, R9.reuse ;  /* 0x000000ffff075224 */ /* 0x100fe200078e0009 */
[----:B------:R-:W-:Y:S01]  /*7250*/  F2FP.BF16.F32.PACK_AB R105, RZ, R105 ;  /* 0x00000069ff69723e */ /* 0x000fe200000010ff */
        /* <DEDUP_REMOVED lines=12> */
[----:B------:R-:W-:Y:S01]  /*7320*/  F2FP.BF16.F32.PACK_AB R110, RZ, R110 ;  /* 0x0000006eff6e723e */ /* 0x000fe200000010ff */
[----:B------:R-:W-:Y:S01]  /*7330*/  FMUL R119, R119, R23 ;  /* 0x0000001777777220 */ /* 0x000fe20000400000 */
[----:B------:R-:W-:Y:S01]  /*7340*/  F2FP.BF16.F32.PACK_AB R111, RZ, R111 ;  /* 0x0000006fff6f723e */ /* 0x000fe200000010ff */
        /* <DEDUP_REMOVED lines=8> */
[C---:B------:R-:W-:Y:S01]  /*73d0*/  ISETP.GT.AND P4, PT, R3.reuse, RZ, P0 ;  /* 0x000000ff0300720c */ /* 0x040fe20000784270 */
[----:B------:R-:W-:Y:S01]  /*73e0*/  FMUL R90, R90, R23 ;  /* 0x000000175a5a7220 */ /* 0x000fe20000400000 */
[----:B------:R-:W-:Y:S01]  /*73f0*/  F2FP.BF16.F32.PACK_AB R115, RZ, R115 ;  /* 0x00000073ff73723e */ /* 0x000fe200000010ff */
[----:B------:R-:W-:Y:S01]  /*7400*/  @P1 STG.E.U16 desc[UR36][R4.64+0x20], R130 ;  /* 0x0000208204001986 */ /* 0x000fe2000c101524 */
[----:B------:R-:W-:Y:S01]  /*7410*/  ISETP.GT.AND P1, PT, R3, 0x8, P2 ;  /* 0x000000080300780c */ /* 0x000fe20001724270 */
[-C--:B------:R-:W-:Y:S01]  /*7420*/  FMUL R91, R91, R23.reuse ;  /* 0x000000175b5b7220 */ /* 0x080fe20000400000 */
[----:B------:R-:W-:Y:S01]  /*7430*/  ISETP.GT.AND P2, PT, R10, 0x20, PT ;  /* 0x000000200a00780c */ /* 0x000fe20003f44270 */
        /* <DEDUP_REMOVED lines=232> */
[----:B0-----:R-:W-:Y:S01]  /*82c0*/  @P5 IMAD.MOV.U32 R6, RZ, RZ, R8 ;  /* 0x000000ffff065224 */ /* 0x001fe200078e0008 */
[----:B------:R-:W-:Y:S01]  /*82d0*/  F2FP.BF16.F32.PACK_AB R28, RZ, R28 ;  /* 0x0000001cff1c723e */ /* 0x000fe200000010ff */
[----:B------:R-:W-:Y:S01]  /*82e0*/  @P5 IMAD.MOV.U32 R7, RZ, RZ, R9 ;  /* 0x000000ffff075224 */ /* 0x000fe200078e0009 */
[----:B------:R-:W-:Y:S01]  /*82f0*/  F2FP.BF16.F32.PACK_AB R29, RZ, R29 ;  /* 0x0000001dff1d723e */ /* 0x000fe200000010ff */
[-C--:B------:R-:W-:Y:S01]  /*8300*/  FMUL R37, R37, R23.reuse ;  /* 0x0000001725257220 */ /* 0x080fe20000400000 */
[----:B------:R-:W-:Y:S01]  /*8310*/  F2FP.BF16.F32.PACK_AB R30, RZ, R30 ;  /* 0x0000001eff1e723e */ /* 0x000fe200000010ff */
[-C--:B------:R-:W-:Y:S01]  /*8320*/  FMUL R38, R38, R23.reuse ;  /* 0x0000001726267220 */ /* 0x080fe20000400000 */
[----:B------:R0:W-:Y:S01]  /*8330*/  @P5 STG.E.U16 desc[UR36][R6.64+0x90], R92 ;  /* 0x0000905c06005986 */ /* 0x0001e2000c101524 */
[----:B------:R-:W-:Y:S01]  /*8340*/  ISETP.GT.AND P5, PT, R3, RZ, P2 ;  /* 0x000000ff0300720c */ /* 0x000fe200017a4270 */
[----:B------:R-:W-:Y:S01]  /*8350*/  FMUL R39, R39, R23 ;  /* 0x0000001727277220 */ /* 0x000fe20000400000 */
[----:B------:R-:W-:-:S02]  /*8360*/  F2FP.BF16.F32.PACK_AB R31, RZ, R31 ;  /* 0x0000001fff1f723e */ /* 0x000fc400000010ff */
[----:B------:R-:W-:Y:S02]  /*8370*/  F2FP.BF16.F32.PACK_AB R32, RZ, R32 ;  /* 0x00000020ff20723e */ /* 0x000fe400000010ff */
[----:B------:R-:W-:Y:S02]  /*8380*/  F2FP.BF16.F32.PACK_AB R33, RZ, R33 ;  /* 0x00000021ff21723e */ /* 0x000fe400000010ff */
[----:B------:R-:W-:Y:S02]  /*8390*/  F2FP.BF16.F32.PACK_AB R34, RZ, R34 ;  /* 0x00000022ff22723e */ /* 0x000fe400000010ff */
[----:B------:R-:W-:Y:S01]  /*83a0*/  F2FP.BF16.F32.PACK_AB R35, RZ, R35 ;  /* 0x00000023ff23723e */ /* 0x000fe200000010ff */
[----:B0-----:R-:W-:Y:S01]  /*83b0*/  @P4 IMAD.MOV.U32 R6, RZ, RZ, R8 ;  /* 0x000000ffff064224 */ /* 0x001fe200078e0008 */
[----:B------:R-:W-:Y:S01]  /*83c0*/  F2FP.BF16.F32.PACK_AB R36, RZ, R36 ;  /* 0x00000024ff24723e */ /* 0x000fe200000010ff */
[----:B------:R-:W-:Y:S01]  /*83d0*/  @P4 IMAD.MOV.U32 R7, RZ, RZ, R9 ;  /* 0x000000ffff074224 */ /* 0x000fe200078e0009 */
[----:B------:R-:W-:-:S02]  /*83e0*/  F2FP.BF16.F32.PACK_AB R37, RZ, R37 ;  /* 0x00000025ff25723e */ /* 0x000fc400000010ff */
[----:B------:R-:W-:Y:S02]  /*83f0*/  F2FP.BF16.F32.PACK_AB R38, RZ, R38 ;  /* 0x00000026ff26723e */ /* 0x000fe400000010ff */
[----:B------:R0:W-:Y:S01]  /*8400*/  @P4 STG.E.U16 desc[UR36][R6.64+0x92], R93 ;  /* 0x0000925d06004986 */ /* 0x0001e2000c101524 */
[C---:B------:R-:W-:Y:S02]  /*8410*/  ISETP.GT.AND P4, PT, R3.reuse, RZ, P0 ;  /* 0x000000ff0300720c */ /* 0x040fe40000784270 */
[----:B------:R-:W-:Y:S01]  /*8420*/  F2FP.BF16.F32.PACK_AB R39, RZ, R39 ;  /* 0x00000027ff27723e */ /* 0x000fe200000010ff */
[----:B------:R-:W-:Y:S01]  /*8430*/  @P1 STG.E.U16 desc[UR36][R4.64+0x90], R94 ;  /* 0x0000905e04001986 */ /* 0x000fe2000c101524 */
[C---:B------:R-:W-:Y:S02]  /*8440*/  ISETP.GT.AND P1, PT, R3.reuse, 0x8, P2 ;  /* 0x000000080300780c */ /* 0x040fe40001724270 */
[----:B------:R-:W-:Y:S01]  /*8450*/  ISETP.GT.AND P2, PT, R10, 0x58, PT ;  /* 0x000000580a00780c */ /* 0x000fe20003f44270 */
[----:B------:R-:W-:Y:S01]  /*8460*/  @P3 STG.E.U16 desc[UR36][R4.64+0x92], R95 ;  /* 0x0000925f04003986 */ /* 0x000fe2000c101524 */
[----:B------:R-:W-:-:S02]  /*8470*/  ISETP.GT.AND P3, PT, R3, 0x8, P0 ;  /* 0x000000080300780c */ /* 0x000fc40000764270 */
[----:B------:R-:W-:Y:S01]  /*8480*/  ISETP.GT.AND P0, PT, R10, 0x59, PT ;  /* 0x000000590a00780c */ /* 0x000fe20003f04270 */
[----:B0-----:R-:W-:Y:S02]  /*8490*/  @P5 IMAD.MOV.U32 R6, RZ, RZ, R8 ;  /* 0x000000ffff065224 */ /* 0x001fe400078e0008 */
[----:B------:R-:W-:-:S05]  /*84a0*/  @P5 IMAD.MOV.U32 R7, RZ, RZ, R9 ;  /* 0x000000ffff075224 */ /* 0x000fca00078e0009 */
[----:B------:R0:W-:Y:S01]  /*84b0*/  @P5 STG.E.U16 desc[UR36][R6.64+0xa0], R96 ;  /* 0x0000a06006005986 */ /* 0x0001e2000c101524 */
[----:B------:R-:W-:Y:S01]  /*84c0*/  ISETP.GT.AND P5, PT, R3, RZ, P2 ;  /* 0x000000ff0300720c */ /* 0x000fe200017a4270 */
[----:B0-----:R-:W-:Y:S02]  /*84d0*/  @P4 IMAD.MOV.U32 R6, RZ, RZ, R8 ;  /* 0x000000ffff064224 */ /* 0x001fe400078e0008 */
[----:B------:R-:W-:-:S05]  /*84e0*/  @P4 IMAD.MOV.U32 R7, RZ, RZ, R9 ;  /* 0x000000ffff074224 */ /* 0x000fca00078e0009 */
[----:B------:R0:W-:Y:S01]  /*84f0*/  @P4 STG.E.U16 desc[UR36][R6.64+0xa2], R97 ;  /* 0x0000a26106004986 */ /* 0x0001e2000c101524 */
[----:B------:R-:W-:-:S03]  /*8500*/  ISETP.GT.AND P4, PT, R3, RZ, P0 ;  /* 0x000000ff0300720c */ /* 0x000fc60000784270 */
[----:B------:R-:W-:Y:S01]  /*8510*/  @P1 STG.E.U16 desc[UR36][R4.64+0xa0], R98 ;  /* 0x0000a06204001986 */ /* 0x000fe2000c101524 */
[C---:B------:R-:W-:Y:S02]  /*8520*/  ISETP.GT.AND P1, PT, R3.reuse, 0x8, P2 ;  /* 0x000000080300780c */ /* 0x040fe40001724270 */
[C---:B------:R-:W-:Y:S01]  /*8530*/  ISETP.GT.AND P2, PT, R10.reuse, 0x60, PT ;  /* 0x000000600a00780c */ /* 0x040fe20003f44270 */
[----:B------:R-:W-:Y:S01]  /*8540*/  @P3 STG.E.U16 desc[UR36][R4.64+0xa2], R99 ;  /* 0x0000a26304003986 */ /* 0x000fe2000c101524 */
[----:B------:R-:W-:Y:S02]  /*8550*/  ISETP.GT.AND P3, PT, R3, 0x8, P0 ;  /* 0x000000080300780c */ /* 0x000fe40000764270 */
        /* <DEDUP_REMOVED lines=144> */
[C---:B------:R-:W-:Y:S02]  /*8e60*/  ISETP.GT.AND P5, PT, R3.reuse, RZ, P2 ;  /* 0x000000ff0300720c */ /* 0x040fe400017a4270 */
[----:B------:R-:W-:Y:S01]  /*8e70*/  ISETP.GT.AND P2, PT, R3, 0x8, P2 ;  /* 0x000000080300780c */ /* 0x000fe20001744270 */
[----:B0-----:R-:W-:Y:S02]  /*8e80*/  @P4 IMAD.MOV.U32 R6, RZ, RZ, R8 ;  /* 0x000000ffff064224 */ /* 0x001fe400078e0008 */
[----:B------:R-:W-:-:S05]  /*8e90*/  @P4 IMAD.MOV.U32 R7, RZ, RZ, R9 ;  /* 0x000000ffff074224 */ /* 0x000fca00078e0009 */
[----:B------:R0:W-:Y:S01]  /*8ea0*/  @P4 STG.E.U16 desc[UR36][R6.64+0x152], R45 ;  /* 0x0001522d06004986 */ /* 0x0001e2000c101524 */
[C---:B------:R-:W-:Y:S02]  /*8eb0*/  ISETP.GT.AND P4, PT, R3.reuse, RZ, P0 ;  /* 0x000000ff0300720c */ /* 0x040fe40000784270 */
[----:B------:R-:W-:Y:S01]  /*8ec0*/  ISETP.GT.AND P0, PT, R3, 0x8, P0 ;  /* 0x000000080300780c */ /* 0x000fe20000704270 */
[----:B------:R-:W-:Y:S01]  /*8ed0*/  @P1 STG.E.U16 desc[UR36][R4.64+0x150], R46 ;  /* 0x0001502e04001986 */ /* 0x000fe2000c101524 */
[----:B------:R-:W-:-:S03]  /*8ee0*/  ISETP.GT.AND P1, PT, R10, 0xb9, PT ;  /* 0x000000b90a00780c */ /* 0x000fc60003f24270 */
[----:B------:R-:W-:Y:S01]  /*8ef0*/  @P3 STG.E.U16 desc[UR36][R4.64+0x152], R47 ;  /* 0x0001522f04003986 */ /* 0x000fe2000c101524 */
        /* <DEDUP_REMOVED lines=14> */
[----:B------:R-:W-:-:S05]  /*8fe0*/  ISETP.GT.AND P0, PT, R10, 0xc1, PT ;  /* 0x000000c10a00780c */ /* 0x000fca0003f04270 */
        /* <DEDUP_REMOVED lines=8> */
[----:B------:R-:W-:-:S03]  /*9070*/  ISETP.GT.AND P5, PT, R3, RZ, P0 ;  /* 0x000000ff0300720c */ /* 0x000fc600007a4270 */
[----:B------:R-:W-:Y:S04]  /*9080*/  @P3 STG.E.U16 desc[UR36][R4.64+0x170], R54 ;  /* 0x0001703604003986 */ /* 0x000fe8000c101524 */
[----:B------:R-:W-:Y:S01]  /*9090*/  @P1 STG.E.U16 desc[UR36][R4.64+0x172], R55 ;  /* 0x0001723704001986 */ /* 0x000fe2000c101524 */
[C---:B------:R-:W-:Y:S02]  /*90a0*/  ISETP.GT.AND P1, PT, R3.reuse, 0x8, P0 ;  /* 0x000000080300780c */ /* 0x040fe40000724270 */
[----:B------:R-:W-:Y:S01]  /*90b0*/  ISETP.GT.AND P0, PT, R10, 0xc9, PT ;  /* 0x000000c90a00780c */ /* 0x000fe20003f04270 */
[----:B0-----:R-:W-:Y:S02]  /*90c0*/  @P4 IMAD.MOV.U32 R6, RZ, RZ, R8 ;  /* 0x000000ffff064224 */ /* 0x001fe400078e0008 */
[----:B------:R-:W-:Y:S01]  /*90d0*/  @P4 IMAD.MOV.U32 R7, RZ, RZ, R9 ;  /* 0x000000ffff074224 */ /* 0x000fe200078e0009 */
[----:B------:R-:W-:-:S04]  /*90e0*/  ISETP.GT.AND P3, PT, R3, RZ, P0 ;  /* 0x000000ff0300720c */ /* 0x000fc80000764270 */
[----:B------:R0:W-:Y:S01]  /*90f0*/  @P4 STG.E.U16 desc[UR36][R6.64+0x180], R24 ;  /* 0x0001801806004986 */ /* 0x0001e2000c101524 */
[----:B------:R-:W-:Y:S01]  /*9100*/  ISETP.GT.AND P4, PT, R10, 0xc8, PT ;  /* 0x000000c80a00780c */ /* 0x000fe20003f84270 */
        /* <DEDUP_REMOVED lines=12> */
[----:B------:R-:W-:Y:S02]  /*91d0*/  ISETP.GT.AND P5, PT, R3, 0x8, P0 ;  /* 0x000000080300780c */ /* 0x000fe400007a4270 */
[----:B------:R-:W-:Y:S01]  /*91e0*/  ISETP.GT.AND P0, PT, R10, 0xd1, PT ;  /* 0x000000d10a00780c */ /* 0x000fe20003f04270 */
[----:B0-----:R-:W-:Y:S02]  /*91f0*/  @P3 IMAD.MOV.U32 R6, RZ, RZ, R8 ;  /* 0x000000ffff063224 */ /* 0x001fe400078e0008 */
[----:B------:R-:W-:-:S05]  /*9200*/  @P3 IMAD.MOV.U32 R7, RZ, RZ, R9 ;  /* 0x000000ffff073224 */ /* 0x000fca00078e0009 */
[----:B------:R0:W-:Y:S01]  /*9210*/  @P3 STG.E.U16 desc[UR36][R6.64+0x192], R29 ;  /* 0x0001921d06003986 */ /* 0x0001e2000c101524 */
[----:B------:R-:W-:-:S03]  /*9220*/  ISETP.GT.AND P3, PT, R10, 0xd0, PT ;  /* 0x000000d00a00780c */ /* 0x000fc60003f64270 */
[----:B------:R-:W-:Y:S01]  /*9230*/  @P4 STG.E.U16 desc[UR36][R4.64+0x190], R30 ;  /* 0x0001901e04004986 */ /* 0x000fe2000c101524 */
[C---:B------:R-:W-:Y:S02]  /*9240*/  ISETP.GT.AND P4, PT, R3.reuse, RZ, P3 ;  /* 0x000000ff0300720c */ /* 0x040fe40001f84270 */
[C---:B------:R-:W-:Y:S01]  /*9250*/  ISETP.GT.AND P3, PT, R3.reuse, 0x8, P3 ;  /* 0x000000080300780c */ /* 0x040fe20001f64270 */
[----:B------:R-:W-:Y:S01]  /*9260*/  @P5 STG.E.U16 desc[UR36][R4.64+0x192], R31 ;  /* 0x0001921f04005986 */ /* 0x000fe2000c101524 */
[C---:B------:R-:W-:Y:S02]  /*9270*/  ISETP.GT.AND P5, PT, R3.reuse, RZ, P0 ;  /* 0x000000ff0300720c */ /* 0x040fe400007a4270 */
[----:B------:R-:W-:-:S07]  /*9280*/  ISETP.GT.AND P0, PT, R3, 0x8, P0 ;  /* 0x000000080300780c */ /* 0x000fce0000704270 */
        /* <DEDUP_REMOVED lines=10> */
[----:B------:R-:W-:Y:S04]  /*9330*/  @P3 STG.E.U16 desc[UR36][R4.64+0x1a0], R34 ;  /* 0x0001a02204003986 */ /* 0x000fe8000c101524 */
[----:B------:R-:W-:Y:S06]  /*9340*/  @P0 STG.E.U16 desc[UR36][R4.64+0x1a2], R35 ;  /* 0x0001a22304000986 */ /* 0x000fec000c101524 */
[----:B0-----:R-:W-:-:S02]  /*9350*/  @P5 IMAD.MOV.U32 R6, RZ, RZ, R8 ;  /* 0x000000ffff065224 */ /* 0x001fc400078e0008 */
[----:B------:R-:W-:-:S05]  /*9360*/  @P5 IMAD.MOV.U32 R7, RZ, RZ, R9 ;  /* 0x000000ffff075224 */ /* 0x000fca00078e0009 */
[----:B------:R0:W-:Y:S04]  /*9370*/  @P5 STG.E.U16 desc[UR36][R6.64+0x1b0], R36 ;  /* 0x0001b02406005986 */ /* 0x0001e8000c101524 */
[----:B------:R1:W-:Y:S04]  /*9380*/  @P4 STG.E.U16 desc[UR36][R8.64+0x1b2], R37 ;  /* 0x0001b22508004986 */ /* 0x0003e8000c101524 */
[----:B------:R1:W-:Y:S01]  /*9390*/  @P2 STG.E.U16 desc[UR36][R4.64+0x1b0], R38 ;  /* 0x0001b02604002986 */ /* 0x0003e2000c101524 */
[----:B0-----:R-:W-:Y:S02]  /*93a0*/  @P1 IMAD.MOV.U32 R6, RZ, RZ, R4 ;  /* 0x000000ffff061224 */ /* 0x001fe400078e0004 */
[----:B------:R-:W-:-:S05]  /*93b0*/  @P1 IMAD.MOV.U32 R7, RZ, RZ, R5 ;  /* 0x000000ffff071224 */ /* 0x000fca00078e0005 */
[----:B------:R1:W-:Y:S02]  /*93c0*/  @P1 STG.E.U16 desc[UR36][R6.64+0x1b2], R39 ;  /* 0x0001b22706001986 */ /* 0x0003e4000c101524 */
.L_x_251:
[----:B------:R-:W-:Y:S05]  /*93d0*/  BSYNC B0 ;  /* 0x0000000000007941 */ /* 0x000fea0003800000 */
.L_x_29:
[----:B------:R-:W-:Y:S01]  /*93e0*/  ULDC UR4, c[0x0][0xc] ;  /* 0x0000030000047ab9 */ /* 0x000fe20000000800 */
[----:B------:R-:W-:Y:S01]  /*93f0*/  ULDC UR5, c[0x0][0x10] ;  /* 0x0000040000057ab9 */ /* 0x000fe20000000800 */
[----:B------:R-:W0:Y:S01]  /*9400*/  LDC R3, c[0x0][0x14] ;  /* 0x00000500ff037b82 */ /* 0x000e220000000800 */
[----:B------:R-:W-:Y:S01]  /*9410*/  UIMAD.WIDE.U32 UR4, UR4, UR5, URZ ;  /* 0x00000005040472a5 */ /* 0x000fe2000f8e003f */
[----:B------:R-:W-:Y:S02]  /*9420*/  IMAD.MOV.U32 R140, RZ, RZ, -0x1 ;  /* 0xffffffffff8c7424 */ /* 0x000fe400078e00ff */
[----:B------:R-:W-:-:S03]  /*9430*/  IMAD.MOV.U32 R137, RZ, RZ, -0x1 ;  /* 0xffffffffff897424 */ /* 0x000fc600078e00ff */
[----:B0-----:R-:W-:-:S04]  /*9440*/  IMAD.WIDE.U32 R16, R3, UR4, R16 ;  /* 0x0000000403107c25 */ /* 0x001fc8000f8e0010 */
[----:B------:R-:W-:Y:S01]  /*9450*/  IMAD R3, R3, UR5, RZ ;  /* 0x0000000503037c24 */ /* 0x000fe2000f8e02ff */
[----:B------:R-:W-:Y:S02]  /*9460*/  ULDC.64 UR4, c[0x0][0x650] ;  /* 0x0001940000047ab9 */ /* 0x000fe40000000a00 */
[----:B------:R-:W-:Y:S01]  /*9470*/  ISETP.GE.U32.AND P0, PT, R16, UR4, PT ;  /* 0x0000000410007c0c */ /* 0x000fe2000bf06070 */
[--C-:B------:R-:W-:Y:S01]  /*9480*/  IMAD.IADD R17, R17, 0x1, R3.reuse ;  /* 0x0000000111117824 */ /* 0x100fe200078e0203 */
[----:B------:R-:W-:-:S04]  /*9490*/  PRMT R3, RZ, 0x7610, R3 ;  /* 0x00007610ff037816 */ /* 0x000fc80000000003 */
[----:B------:R-:W-:-:S13]  /*94a0*/  ISETP.GE.U32.AND.EX P0, PT, R17, UR5, PT, P0 ;  /* 0x0000000511007c0c */ /* 0x000fda000bf06100 */
[----:B------:R-:W-:Y:S05]  /*94b0*/  @P0 BRA `(.L_x_252) ;  /* 0x0000000400640947 */ /* 0x000fea0003800000 */
[----:B-1----:R-:W0:Y:S01]  /*94c0*/  S2R R12, SR_CTAID.X ;  /* 0x00000000000c7919 */ /* 0x002e220000002500 */
[----:B------:R-:W1:Y:S01]  /*94d0*/  LDC.64 R10, c[0x0][0x628] ;  /* 0x00018a00ff0a7b82 */ /* 0x000e620000000a00 */
[----:B------:R-:W-:Y:S01]  /*94e0*/  ULDC UR4, c[0x0][0x150] ;  /* 0x0000540000047ab9 */ /* 0x000fe20000000800 */
[----:B------:R-:W-:Y:S01]  /*94f0*/  IMAD.MOV.U32 R8, RZ, RZ, R16 ;  /* 0x000000ffff087224 */ /* 0x000fe200078e0010 */
[----:B------:R-:W0:Y:S01]  /*9500*/  S2R R24, SR_CTAID.Y ;  /* 0x0000000000187919 */ /* 0x000e220000002600 */
[----:B------:R-:W-:-:S04]  /*9510*/  IMAD.MOV.U32 R9, RZ, RZ, R17 ;  /* 0x000000ffff097224 */ /* 0x000fc800078e0011 */
[----:B------:R-:W2:Y:S08]  /*9520*/  LDC R21, c[0x0][0x144] ;  /* 0x00005100ff157b82 */ /* 0x000eb00000000800 */
[----:B------:R-:W2:Y:S08]  /*9530*/  LDC R0, c[0x0][0x630] ;  /* 0x00018c00ff007b82 */ /* 0x000eb00000000800 */
[----:B------:R-:W2:Y:S01]  /*9540*/  LDC.64 R14, c[0x0][0x620] ;  /* 0x00018800ff0e7b82 */ /* 0x000ea20000000a00 */
[----:B-1----:R-:W-:-:S04]  /*9550*/  ISETP.NE.U32.AND P0, PT, R10, RZ, PT ;  /* 0x000000ff0a00720c */ /* 0x002fc80003f05070 */
[----:B------:R-:W-:Y:S02]  /*9560*/  ISETP.NE.AND.EX P0, PT, R11, RZ, PT, P0 ;  /* 0x000000ff0b00720c */ /* 0x000fe40003f05300 */
[----:B0-----:R-:W-:-:S05]  /*9570*/  I2FP.F32.U32 R3, R12 ;  /* 0x0000000c00037245 */ /* 0x001fca0000201000 */
[----:B------:R-:W-:-:S04]  /*9580*/  FMUL R3, R3, UR4 ;  /* 0x0000000403037c20 */ /* 0x000fc80008400000 */
[----:B------:R0:W1:Y:S02]  /*9590*/  F2I.U32.TRUNC.NTZ R20, R3 ;  /* 0x0000000300147305 */ /* 0x000064000020f000 */
[----:B------:R-:W-:Y:S05]  /*95a0*/  @!P0 BRA `(.L_x_253) ;  /* 0x0000000000288947 */ /* 0x000fea0003800000 */
[----:B0-----:R-:W0:Y:S02]  /*95b0*/  LDC R3, c[0x0][0x634] ;  /* 0x00018d00ff037b82 */ /* 0x001e240000000800 */
[----:B0-----:R-:W-:-:S05]  /*95c0*/  IADD3 R3, P0, R16, R3, RZ ;  /* 0x0000000310037210 */ /* 0x001fca0007f1e0ff */
[----:B------:R-:W-:-:S04]  /*95d0*/  IMAD.X R13, RZ, RZ, R17, P0 ;  /* 0x000000ffff0d7224 */ /* 0x000fc800000e0611 */
[----:B--234-:R-:W-:-:S04]  /*95e0*/  IMAD.WIDE.U32 R4, R13, R10, RZ ;  /* 0x0000000a0d047225 */ /* 0x01cfc800078e00ff */
[----:B------:R-:W-:-:S04]  /*95f0*/  IMAD.WIDE.U32 R6, P0, R3, R11, R4 ;  /* 0x0000000b03067225 */ /* 0x000fc80007800004 */
[----:B------:R-:W-:-:S04]  /*9600*/  IMAD.WIDE.U32 R4, R3, R10, RZ ;  /* 0x0000000a03047225 */ /* 0x000fc800078e00ff */
[----:B------:R-:W-:Y:S01]  /*9610*/  IMAD.X R9, RZ, RZ, RZ, P0 ;  /* 0x000000ffff097224 */ /* 0x000fe200000e06ff */
[----:B------:R-:W-:Y:S01]  /*9620*/  IADD3 RZ, P0, R5, R6, RZ ;  /* 0x0000000605ff7210 */ /* 0x000fe20007f1e0ff */
[----:B------:R-:W-:-:S04]  /*9630*/  IMAD.MOV.U32 R8, RZ, RZ, R7 ;  /* 0x000000ffff087224 */ /* 0x000fc800078e0007 */
[----:B------:R-:W-:-:S08]  /*9640*/  IMAD.WIDE.U32.X R8, R13, R11, R8, P0 ;  /* 0x0000000b0d087225 */ /* 0x000fd000000e0408 */
.L_x_253:
[----:B------:R-:W3:Y:S01]  /*9650*/  LDC.64 R28, c[0x0][0x640] ;  /* 0x00019000ff1c7b82 */ /* 0x000ee20000000a00 */
[-CC-:B--2---:R-:W-:Y:S01]  /*9660*/  SHF.R.U64 R137, R8, R0.reuse, R9.reuse ;  /* 0x0000000008897219 */ /* 0x184fe20000001209 */
[----:B-1----:R-:W-:Y:S01]  /*9670*/  IMAD.MOV R20, RZ, RZ, -R20 ;  /* 0x000000ffff147224 */ /* 0x002fe200078e0a14 */
[----:B------:R-:W-:Y:S01]  /*9680*/  SHF.R.U32.HI R0, RZ, R0, R9 ;  /* 0x00000000ff007219 */ /* 0x000fe20000011609 */
[----:B------:R-:W-:Y:S01]  /*9690*/  ULDC UR4, c[0x0][0x154] ;  /* 0x0000550000047ab9 */ /* 0x000fe20000000800 */
[----:B0-----:R-:W-:Y:S01]  /*96a0*/  IADD3 R3, P0, RZ, -R137, RZ ;  /* 0x80000089ff037210 */ /* 0x001fe20007f1e0ff */
[----:B------:R-:W-:Y:S02]  /*96b0*/  IMAD R21, R21, R20, R12 ;  /* 0x0000001415157224 */ /* 0x000fe400078e020c */
[----:B------:R-:W0:Y:S01]  /*96c0*/  LDC R6, c[0x0][0x618] ;  /* 0x00018600ff067b82 */ /* 0x000e220000000800 */
[----:B------:R-:W-:Y:S02]  /*96d0*/  IMAD.MOV.U32 R7, RZ, RZ, 0x1 ;  /* 0x00000001ff077424 */ /* 0x000fe400078e00ff */
[----:B---34-:R-:W-:-:S04]  /*96e0*/  IMAD.X R5, RZ, RZ, ~R0, P0 ;  /* 0x000000ffff057224 */ /* 0x018fc800000e0e00 */
[-C--:B------:R-:W-:Y:S01]  /*96f0*/  IMAD R0, R5, R14.reuse, RZ ;  /* 0x0000000e05007224 */ /* 0x080fe200078e02ff */
[----:B------:R-:W1:Y:S01]  /*9700*/  LDC R8, c[0x0][0x608] ;  /* 0x00018200ff087b82 */ /* 0x000e620000000800 */
[----:B------:R-:W-:-:S04]  /*9710*/  IMAD.WIDE.U32 R4, R3, R14, R16 ;  /* 0x0000000e03047225 */ /* 0x000fc800078e0010 */
[----:B------:R-:W-:Y:S01]  /*9720*/  IMAD R3, R3, R15, R0 ;  /* 0x0000000f03037224 */ /* 0x000fe200078e0200 */
[----:B------:R-:W-:Y:S02]  /*9730*/  I2FP.F32.U32 R0, R24 ;  /* 0x0000001800007245 */ /* 0x000fe40000201000 */
[----:B------:R-:W2:Y:S01]  /*9740*/  LDC R26, c[0x0][0x658] ;  /* 0x00019600ff1a7b82 */ /* 0x000ea20000000800 */
[----:B------:R-:W-:Y:S01]  /*9750*/  IMAD.IADD R3, R5, 0x1, R3 ;  /* 0x0000000105037824 */ /* 0x000fe200078e0203 */
[----:B------:R-:W-:Y:S01]  /*9760*/  ISETP.NE.U32.AND P0, PT, R28, RZ, PT ;  /* 0x000000ff1c00720c */ /* 0x000fe20003f05070 */
[----:B------:R-:W-:Y:S01]  /*9770*/  FMUL R0, R0, UR4 ;  /* 0x0000000400007c20 */ /* 0x000fe20008400000 */
[----:B------:R-:W-:Y:S02]  /*9780*/  IMAD.MOV.U32 R5, RZ, RZ, -0x1 ;  /* 0xffffffffff057424 */ /* 0x000fe400078e00ff */
[----:B------:R-:W-:Y:S01]  /*9790*/  ISETP.NE.AND.EX P0, PT, R29, RZ, PT, P0 ;  /* 0x000000ff1d00720c */ /* 0x000fe20003f05300 */
[----:B------:R3:W4:Y:S01]  /*97a0*/  F2I.U32.TRUNC.NTZ R13, R0 ;  /* 0x00000000000d7305 */ /* 0x000722000020f000 */
[----:B------:R-:W3:Y:S01]  /*97b0*/  LDC R15, c[0x0][0x148] ;  /* 0x00005200ff0f7b82 */ /* 0x000ee20000000800 */
[----:B0-----:R-:W-:-:S02]  /*97c0*/  SHF.R.U64 R12, R4, R6, R3 ;  /* 0x00000006040c7219 */ /* 0x001fc40000001203 */
[----:B------:R-:W-:-:S05]  /*97d0*/  SHF.R.U32.HI R3, RZ, R6, R3 ;  /* 0x00000006ff037219 */ /* 0x000fca0000011603 */
[----:B------:R-:W0:Y:S01]  /*97e0*/  LDC R20, c[0x0][0x600] ;  /* 0x00018000ff147b82 */ /* 0x000e220000000800 */
[-CC-:B-1----:R-:W-:Y:S02]  /*97f0*/  SHF.R.U64 R10, R12, R8.reuse, R3.reuse ;  /* 0x000000080c0a7219 */ /* 0x182fe40000001203 */
[----:B------:R-:W-:-:S05]  /*9800*/  SHF.R.U32.HI R3, RZ, R8, R3 ;  /* 0x00000008ff037219 */ /* 0x000fca0000011603 */
[----:B------:R-:W1:Y:S01]  /*9810*/  LDC R27, c[0x0][0x648] ;  /* 0x00019200ff1b7b82 */ /* 0x000e620000000800 */
[-C--:B--2---:R-:W-:Y:S02]  /*9820*/  SHF.L.U32 R4, R5, R26.reuse, RZ ;  /* 0x0000001a05047219 */ /* 0x084fe400000006ff */
[-CC-:B------:R-:W-:Y:S02]  /*9830*/  SHF.R.U64 R14, R10, R26.reuse, R3.reuse ;  /* 0x0000001a0a0e7219 */ /* 0x180fe40000001203 */
[----:B------:R-:W-:Y:S02]  /*9840*/  SHF.R.U32.HI R5, RZ, R26, R3 ;  /* 0x0000001aff057219 */ /* 0x000fe40000011603 */
[----:B------:R-:W-:Y:S01]  /*9850*/  LOP3.LUT R25, RZ, R4, RZ, 0x33, !PT ;  /* 0x00000004ff197212 */ /* 0x000fe200078e33ff */
[----:B------:R-:W2:Y:S01]  /*9860*/  LDC R30, c[0x0][0x638] ;  /* 0x00018e00ff1e7b82 */ /* 0x000ea20000000800 */
[----:B------:R-:W-:Y:S01]  /*9870*/  SHF.L.U32 R26, R7, R26, RZ ;  /* 0x0000001a071a7219 */ /* 0x000fe200000006ff */
[----:B------:R-:W-:-:S06]  /*9880*/  IMAD.MOV.U32 R4, RZ, RZ, R14 ;  /* 0x000000ffff047224 */ /* 0x000fcc00078e000e */
[----:B------:R-:W0:Y:S01]  /*9890*/  LDC R31, c[0x0][0x610] ;  /* 0x00018400ff1f7b82 */ /* 0x000e220000000800 */
[----:B----4-:R-:W-:Y:S05]  /*98a0*/  @!P0 BRA `(.L_x_254) ;  /* 0x0000000000288947 */ /* 0x010fea0003800000 */
[----:B------:R-:W4:Y:S02]  /*98b0*/  LDC R3, c[0x0][0x64c] ;  /* 0x00019300ff037b82 */ /* 0x000f240000000800 */
[----:B----4-:R-:W-:-:S05]  /*98c0*/  IADD3 R3, P0, R14, R3, RZ ;  /* 0x000000030e037210 */ /* 0x010fca0007f1e0ff */
        /* <DEDUP_REMOVED lines=8> */
.L_x_254:
[----:B------:R-:W-:Y:S01]  /*9950*/  ISETP.NE.AND P0, PT, R2, 0x1, PT ;  /* 0x000000010200780c */ /* 0x000fe20003f05270 */
[----:B0-----:R-:W-:Y:S01]  /*9960*/  VIADD R7, R20, 0xffffffff ;  /* 0xffffffff14077836 */ /* 0x001fe20000000000 */
[----:B-1-3--:R-:W-:Y:S01]  /*9970*/  SHF.R.U64 R0, R4, R27, R5 ;  /* 0x0000001b04007219 */ /* 0x00afe20000001205 */
[----:B------:R-:W-:Y:S01]  /*9980*/  IMAD.MOV R13, RZ, RZ, -R13 ;  /* 0x000000ffff0d7224 */ /* 0x000fe200078e0a0d */
[----:B------:R-:W-:Y:S01]  /*9990*/  LOP3.LUT R5, R10, R25, RZ, 0xc0, !PT ;  /* 0x000000190a057212 */ /* 0x000fe200078ec0ff */
[----:B------:R-:W-:Y:S01]  /*99a0*/  IMAD.MOV.U32 R4, RZ, RZ, 0x1 ;  /* 0x00000001ff047424 */ /* 0x000fe200078e00ff */
[----:B------:R-:W-:Y:S01]  /*99b0*/  LOP3.LUT R12, R12, R7, RZ, 0xc0, !PT ;  /* 0x000000070c0c7212 */ /* 0x000fe200078ec0ff */
[----:B------:R-:W-:Y:S02]  /*99c0*/  IMAD.MOV R3, RZ, RZ, -R0 ;  /* 0x000000ffff037224 */ /* 0x000fe400078e0a00 */
[----:B------:R-:W-:Y:S02]  /*99d0*/  IMAD R0, R26, R0, R5 ;  /* 0x000000001a007224 */ /* 0x000fe400078e0205 */
[----:B--2---:R-:W-:-:S02]  /*99e0*/  IMAD R3, R3, R30, R14 ;  /* 0x0000001e03037224 */ /* 0x004fc400078e020e */
[----:B------:R-:W-:Y:S02]  /*99f0*/  @P0 IMAD R21, R15, R13, R24 ;  /* 0x0000000d0f150224 */ /* 0x000fe400078e0218 */
[----:B------:R-:W-:Y:S01]  /*9a00*/  IMAD R5, R3, R20, R12 ;  /* 0x0000001403057224 */ /* 0x000fe200078e020c */
[----:B------:R-:W-:Y:S01]  /*9a10*/  PRMT R3, R4, 0x7610, R3 ;  /* 0x0000761004037816 */ /* 0x000fe20000000003 */
[----:B------:R-:W-:-:S05]  /*9a20*/  IMAD R0, R0, R31, R21 ;  /* 0x0000001f00007224 */ /* 0x000fca00078e0215 */
[----:B------:R-:W-:Y:S02]  /*9a30*/  SEL R140, R5, R0, !P0 ;  /* 0x00000000058c7207 */ /* 0x000fe40004000000 */
[----:B------:R-:W-:-:S07]  /*9a40*/  SEL R0, R0, R5, !P0 ;  /* 0x0000000500007207 */ /* 0x000fce0004000000 */
.L_x_252:
[----:B------:R-:W-:Y:S01]  /*9a50*/  LOP3.LUT P0, RZ, R3, 0xff, RZ, 0xc0, !PT ;  /* 0x000000ff03ff7812 */ /* 0x000fe2000780c0ff */
[----:B-----5:R-:W-:-:S12]  /*9a60*/  IMAD.MOV.U32 R139, RZ, RZ, R0 ;  /* 0x000000ffff8b7224 */ /* 0x020fd800078e0000 */
[----:B------:R-:W-:Y:S05]  /*9a70*/  @P0 BRA `(.L_x_255) ;  /* 0xffffff7400b80947 */ /* 0x000fea000383ffff */
[----:B------:R-:W-:Y:S05]  /*9a80*/  EXIT ;  /* 0x000000000000794d */ /* 0x000fea0003800000 */
.L_x_4:
[----:B0-----:R-:W-:Y:S01]  /*9a90*/  ULDC.64 UR4, c[0x0][0x650] ;  /* 0x0001940000047ab9 */ /* 0x001fe20000000a00 */
        /* <DEDUP_REMOVED lines=25> */
.L_x_257:
[--C-:B------:R-:W-:Y:S01]  /*9c30*/  SHF.R.U64 R12, R10, R14, R11.reuse ;  /* 0x0000000e0a0c7219 */ /* 0x100fe2000000120b */
[----:B------:R-:W0:Y:S01]  /*9c40*/  LDC R22, c[0x0][0x618] ;  /* 0x00018600ff167b82 */ /* 0x000e220000000800 */
[----:B------:R-:W-:Y:S01]  /*9c50*/  I2FP.F32.U32 R6, R4 ;  /* 0x0000000400067245 */ /* 0x000fe20000201000 */
[----:B------:R-:W-:Y:S01]  /*9c60*/  ULDC UR4, c[0x0][0x150] ;  /* 0x0000540000047ab9 */ /* 0x000fe20000000800 */
[----:B------:R-:W-:Y:S02]  /*9c70*/  SHF.R.U32.HI R5, RZ, R14, R11 ;  /* 0x0000000eff057219 */ /* 0x000fe4000001160b */
[----:B------:R-:W-:Y:S01]  /*9c80*/  IADD3 R9, P0, RZ, -R12, RZ ;  /* 0x8000000cff097210 */ /* 0x000fe20007f1e0ff */
[----:B------:R-:W-:Y:S01]  /*9c90*/  FMUL R11, R6, UR4 ;  /* 0x00000004060b7c20 */ /* 0x000fe20008400000 */
[----:B------:R-:W-:Y:S01]  /*9ca0*/  ULDC UR4, c[0x0][0x154] ;  /* 0x0000550000047ab9 */ /* 0x000fe20000000800 */
[----:B------:R-:W1:Y:S02]  /*9cb0*/  LDC.64 R24, c[0x0][0x640] ;  /* 0x00019000ff187b82 */ /* 0x000e640000000a00 */
[----:B------:R-:W-:-:S02]  /*9cc0*/  IMAD.X R5, RZ, RZ, ~R5, P0 ;  /* 0x000000ffff057224 */ /* 0x000fc400000e0e05 */
[----:B------:R-:W2:Y:S01]  /*9cd0*/  F2I.U32.TRUNC.NTZ R11, R11 ;  /* 0x0000000b000b7305 */ /* 0x000ea2000020f000 */
[----:B------:R-:W-:-:S03]  /*9ce0*/  IMAD.WIDE.U32 R6, R9, R20, R16 ;  /* 0x0000001409067225 */ /* 0x000fc600078e0010 */
[----:B------:R-:W3:Y:S01]  /*9cf0*/  LDC R13, c[0x0][0x144] ;  /* 0x00005100ff0d7b82 */ /* 0x000ee20000000800 */
[----:B------:R-:W-:-:S04]  /*9d00*/  IMAD R8, R5, R20, RZ ;  /* 0x0000001405087224 */ /* 0x000fc800078e02ff */
[----:B------:R-:W-:Y:S02]  /*9d10*/  IMAD R5, R9, R21, R8 ;  /* 0x0000001509057224 */ /* 0x000fe400078e0208 */
[----:B------:R-:W-:Y:S01]  /*9d20*/  IMAD.MOV.U32 R8, RZ, RZ, -0x1 ;  /* 0xffffffffff087424 */ /* 0x000fe200078e00ff */
[----:B------:R-:W4:Y:S01]  /*9d30*/  LDC R14, c[0x0][0x608] ;  /* 0x00018200ff0e7b82 */ /* 0x000f220000000800 */
[----:B------:R-:W-:Y:S01]  /*9d40*/  IMAD.IADD R5, R7, 0x1, R5 ;  /* 0x0000000107057824 */ /* 0x000fe200078e0205 */
[----:B------:R-:W-:-:S04]  /*9d50*/  I2FP.F32.U32 R7, R3 ;  /* 0x0000000300077245 */ /* 0x000fc80000201000 */
[-C--:B0-----:R-:W-:Y:S01]  /*9d60*/  SHF.R.U64 R10, R6, R22.reuse, R5 ;  /* 0x00000016060a7219 */ /* 0x081fe20000001205 */
[----:B--2---:R-:W-:Y:S01]  /*9d70*/  IMAD.MOV R6, RZ, RZ, -R11 ;  /* 0x000000ffff067224 */ /* 0x004fe200078e0a0b */
[----:B------:R-:W0:Y:S01]  /*9d80*/  LDC R9, c[0x0][0x658] ;  /* 0x00019600ff097b82 */ /* 0x000e220000000800 */
[----:B-1----:R-:W-:Y:S01]  /*9d90*/  ISETP.NE.U32.AND P0, PT, R24, RZ, PT ;  /* 0x000000ff1800720c */ /* 0x002fe20003f05070 */
[----:B------:R-:W-:Y:S01]  /*9da0*/  FMUL R7, R7, UR4 ;  /* 0x0000000407077c20 */ /* 0x000fe20008400000 */
[----:B------:R-:W-:Y:S02]  /*9db0*/  SHF.R.U32.HI R5, RZ, R22, R5 ;  /* 0x00000016ff057219 */ /* 0x000fe40000011605 */
[----:B------:R-:W-:-:S03]  /*9dc0*/  ISETP.NE.AND.EX P0, PT, R25, RZ, PT, P0 ;  /* 0x000000ff1900720c */ /* 0x000fc60003f05300 */
[----:B------:R-:W1:Y:S01]  /*9dd0*/  LDC R20, c[0x0][0x148] ;  /* 0x00005200ff147b82 */ /* 0x000e620000000800 */
[----:B---3--:R-:W-:Y:S02]  /*9de0*/  IMAD R23, R13, R6, R4 ;  /* 0x000000060d177224 */ /* 0x008fe400078e0204 */
[----:B------:R-:W-:-:S05]  /*9df0*/  IMAD.MOV.U32 R6, RZ, RZ, 0x1 ;  /* 0x00000001ff067424 */ /* 0x000fca00078e00ff */
[----:B------:R-:W2:Y:S01]  /*9e00*/  LDC R21, c[0x0][0x600] ;  /* 0x00018000ff157b82 */ /* 0x000ea20000000800 */
[-CC-:B----4-:R-:W-:Y:S02]  /*9e10*/  SHF.R.U64 R13, R10, R14.reuse, R5.reuse ;  /* 0x0000000e0a0d7219 */ /* 0x190fe40000001205 */
[----:B------:R-:W-:Y:S02]  /*9e20*/  SHF.R.U32.HI R4, RZ, R14, R5 ;  /* 0x0000000eff047219 */ /* 0x000fe40000011605 */
[----:B------:R3:W4:Y:S03]  /*9e30*/  F2I.U32.TRUNC.NTZ R14, R7 ;  /* 0x00000007000e7305 */ /* 0x000726000020f000 */
[----:B------:R-:W1:Y:S01]  /*9e40*/  LDC R26, c[0x0][0x648] ;  /* 0x00019200ff1a7b82 */ /* 0x000e620000000800 */
[-C--:B0-----:R-:W-:Y:S02]  /*9e50*/  SHF.R.U64 R15, R13, R9.reuse, R4 ;  /* 0x000000090d0f7219 */ /* 0x081fe40000001204 */
[----:B------:R-:W-:-:S02]  /*9e60*/  SHF.L.U32 R8, R8, R9, RZ ;  /* 0x0000000908087219 */ /* 0x000fc400000006ff */
[-C--:B------:R-:W-:Y:S01]  /*9e70*/  SHF.R.U32.HI R5, RZ, R9.reuse, R4 ;  /* 0x00000009ff057219 */ /* 0x080fe20000011604 */
[----:B------:R-:W-:Y:S01]  /*9e80*/  IMAD.MOV.U32 R4, RZ, RZ, R15 ;  /* 0x000000ffff047224 */ /* 0x000fe200078e000f */
[----:B------:R-:W-:Y:S01]  /*9e90*/  SHF.L.U32 R22, R6, R9, RZ ;  /* 0x0000000906167219 */ /* 0x000fe200000006ff */
[----:B------:R-:W0:Y:S01]  /*9ea0*/  LDC R27, c[0x0][0x638] ;  /* 0x00018e00ff1b7b82 */ /* 0x000e220000000800 */
[----:B------:R-:W-:-:S07]  /*9eb0*/  LOP3.LUT R28, RZ, R8, RZ, 0x33, !PT ;  /* 0x00000008ff1c7212 */ /* 0x000fce00078e33ff */
        /* <DEDUP_REMOVED lines=12> */
.L_x_258:
[----:B------:R-:W-:Y:S01]  /*9f80*/  ISETP.NE.AND P0, PT, R2, 0x1, PT ;  /* 0x000000010200780c */ /* 0x000fe20003f05270 */
[----:B--2---:R-:W-:Y:S01]  /*9f90*/  VIADD R7, R21, 0xffffffff ;  /* 0xffffffff15077836 */ /* 0x004fe20000000000 */
[----:B-1----:R-:W-:Y:S01]  /*9fa0*/  SHF.R.U64 R5, R4, R26, R5 ;  /* 0x0000001a04057219 */ /* 0x002fe20000001205 */
[----:B------:R-:W-:Y:S01]  /*9fb0*/  IMAD.MOV R14, RZ, RZ, -R14 ;  /* 0x000000ffff0e7224 */ /* 0x000fe200078e0a0e */
[----:B------:R-:W-:Y:S01]  /*9fc0*/  LOP3.LUT R4, R13, R28, RZ, 0xc0, !PT ;  /* 0x0000001c0d047212 */ /* 0x000fe200078ec0ff */
[----:B------:R-:W-:Y:S01]  /*9fd0*/  IMAD.MOV.U32 R8, RZ, RZ, R12 ;  /* 0x000000ffff087224 */ /* 0x000fe200078e000c */
[----:B------:R-:W-:Y:S01]  /*9fe0*/  LOP3.LUT R10, R10, R7, RZ, 0xc0, !PT ;  /* 0x000000070a0a7212 */ /* 0x000fe200078ec0ff */
[----:B------:R-:W-:Y:S02]  /*9ff0*/  IMAD.MOV R6, RZ, RZ, -R5 ;  /* 0x000000ffff067224 */ /* 0x000fe400078e0a05 */
[----:B------:R-:W-:-:S04]  /*a000*/  IMAD R4, R22, R5, R4 ;  /* 0x0000000516047224 */ /* 0x000fc800078e0204 */
[----:B------:R-:W-:Y:S02]  /*a010*/  @P0 IMAD R23, R20, R14, R3 ;  /* 0x0000000e14170224 */ /* 0x000fe400078e0203 */
[----:B0-----:R-:W-:Y:S02]  /*a020*/  IMAD R3, R6, R27, R15 ;  /* 0x0000001b06037224 */ /* 0x001fe400078e020f */
[----:B------:R-:W-:Y:S02]  /*a030*/  IMAD R7, R4, R29, R23 ;  /* 0x0000001d04077224 */ /* 0x000fe400078e0217 */
[----:B------:R-:W-:Y:S02]  /*a040*/  IMAD R4, R3, R21, R10 ;  /* 0x0000001503047224 */ /* 0x000fe400078e020a */
[----:B------:R-:W-:-:S03]  /*a050*/  IMAD.MOV.U32 R6, RZ, RZ, 0x1 ;  /* 0x00000001ff067424 */ /* 0x000fc600078e00ff */
[----:B------:R-:W-:Y:S02]  /*a060*/  SEL R9, R4, R7, !P0 ;  /* 0x0000000704097207 */ /* 0x000fe40004000000 */
[----:B------:R-:W-:-:S07]  /*a070*/  SEL R7, R7, R4, !P0 ;  /* 0x0000000407077207 */ /* 0x000fce0004000000 */
.L_x_256:
[----:B------:R-:W-:-:S08]  /*a080*/  NOP ;  /* 0x0000000000007918 */ /* 0x000fd00000000000 */
[----:B------:R-:W0:-:S00]  /*a090*/  USETMAXREG.DEALLOC.CTAPOOL 0x28 ;  /* 0x00000028000079c8 */ /* 0x000e0000080e0500 */
[----:B0-----:R-:W-:-:S13]  /*a0a0*/  ISETP.NE.AND P0, PT, R0, RZ, PT ;  /* 0x000000ff0000720c */ /* 0x001fda0003f05270 */
[----:B------:R-:W-:Y:S05]  /*a0b0*/  @P0 EXIT ;  /* 0x000000000000094d */ /* 0x000fea0003800000 */
[----:B------:R-:W-:Y:S01]  /*a0c0*/  LOP3.LUT P0, RZ, R6, 0xff, RZ, 0xc0, !PT ;  /* 0x000000ff06ff7812 */ /* 0x000fe2000780c0ff */
[----:B------:R-:W-:Y:S02]  /*a0d0*/  IMAD.MOV.U32 R0, RZ, RZ, 0x1 ;  /* 0x00000001ff007424 */ /* 0x000fe400078e00ff */
[----:B------:R-:W-:-:S10]  /*a0e0*/  IMAD.MOV.U32 R12, RZ, RZ, RZ ;  /* 0x000000ffff0c7224 */ /* 0x000fd400078e00ff */
[----:B------:R-:W-:Y:S05]  /*a0f0*/  @!P0 BRA `(.L_x_259) ;  /* 0x0000000c00308947 */ /* 0x000fea0003800000 */
[----:B------:R-:W0:Y:S01]  /*a100*/  LDC R0, c[0x0][0x28c] ;  /* 0x0000a300ff007b82 */ /* 0x000e220000000800 */
[----:B------:R-:W-:Y:S01]  /*a110*/  ULDC UR5, c[0x0][0x600] ;  /* 0x0001800000057ab9 */ /* 0x000fe20000000800 */
[----:B------:R-:W-:Y:S01]  /*a120*/  ULDC UR4, c[0x0][0xc] ;  /* 0x0000030000047ab9 */ /* 0x000fe20000000800 */
[----:B------:R-:W-:Y:S01]  /*a130*/  UIADD3 UR16, UR5, -0x1, URZ ;  /* 0xffffffff05107890 */ /* 0x000fe2000fffe03f */
[C---:B------:R-:W-:Y:S01]  /*a140*/  LOP3.LUT P2, RZ, R18.reuse, 0x7f, RZ, 0xc0, !PT ;  /* 0x0000007f12ff7812 */ /* 0x040fe2000784c0ff */
[----:B------:R-:W-:Y:S01]  /*a150*/  ULDC UR6, c[0x0][0x658] ;  /* 0x0001960000067ab9 */ /* 0x000fe20000000800 */
[----:B------:R-:W-:Y:S01]  /*a160*/  ULDC UR5, c[0x0][0x10] ;  /* 0x0000040000057ab9 */ /* 0x000fe20000000800 */
[----:B------:R-:W-:Y:S01]  /*a170*/  UMOV UR7, 0xffffffff ;  /* 0xffffffff00077882 */ /* 0x000fe20000000000 */
[----:B------:R-:W-:Y:S01]  /*a180*/  UMOV UR8, 0x1 ;  /* 0x0000000100087882 */ /* 0x000fe20000000000 */
[----:B------:R-:W-:Y:S01]  /*a190*/  UIMAD.WIDE.U32 UR4, UR4, UR5, URZ ;  /* 0x00000005040472a5 */ /* 0x000fe2000f8e003f */
[----:B------:R-:W-:Y:S01]  /*a1a0*/  LOP3.LUT P0, RZ, R18, 0x1f, RZ, 0xc0, !PT ;  /* 0x0000001f12ff7812 */ /* 0x000fe2000780c0ff */
[----:B------:R-:W-:Y:S01]  /*a1b0*/  USHF.L.U32 UR7, UR7, UR6, URZ ;  /* 0x0000000607077299 */ /* 0x000fe2000800063f */
[----:B------:R-:W-:Y:S01]  /*a1c0*/  BSSY B0, `(.L_x_259) ;  /* 0x00000bf000007945 */ /* 0x000fe20003800000 */
[----:B------:R-:W-:Y:S01]  /*a1d0*/  USHF.L.U32 UR18, UR8, UR6, URZ ;  /* 0x0000000608127299 */ /* 0x000fe2000800063f */
[----:B------:R-:W-:Y:S01]  /*a1e0*/  IMAD.MOV.U32 R13, RZ, RZ, 0x1 ;  /* 0x00000001ff0d7424 */ /* 0x000fe200078e00ff */
[----:B------:R-:W-:Y:S01]  /*a1f0*/  LOP3.LUT R11, R19, 0x2, RZ, 0xfc, !PT ;  /* 0x00000002130b7812 */ /* 0x000fe200078efcff */
[----:B------:R-:W-:Y:S01]  /*a200*/  ULDC UR6, c[0x0][0x14] ;  /* 0x0000050000067ab9 */ /* 0x000fe20000000800 */
[----:B------:R-:W-:Y:S01]  /*a210*/  PLOP3.LUT P0, PT, P0, P2, PT, 0x8a, 0x0 ;  /* 0x000000000000781c */ /* 0x000fe20000705172 */
[----:B------:R-:W-:Y:S01]  /*a220*/  UIMAD.WIDE.U32 UR20, UR4, UR6, URZ ;  /* 0x00000006041472a5 */ /* 0x000fe2000f8e003f */
[----:B------:R-:W-:Y:S01]  /*a230*/  IMAD.MOV.U32 R12, RZ, RZ, RZ ;  /* 0x000000ffff0c7224 */ /* 0x000fe200078e00ff */
[----:B------:R-:W-:-:S02]  /*a240*/  UIMAD UR13, UR5, UR6, URZ ;  /* 0x00000006050d72a4 */ /* 0x000fc4000f8e023f */
[----:B------:R-:W-:Y:S01]  /*a250*/  ULOP3.LUT UR17, URZ, UR7, URZ, 0x33, !UPT ;  /* 0x000000073f117292 */ /* 0x000fe2000f8e333f */
[----:B0-----:R-:W-:Y:S01]  /*a260*/  VIADD R0, R0, 0xf ;  /* 0x0000000f00007836 */ /* 0x001fe20000000000 */
[----:B------:R-:W-:Y:S01]  /*a270*/  UIADD3 UR13, UR21, UR13, URZ ;  /* 0x0000000d150d7290 */ /* 0x000fe2000fffe03f */
[----:B------:R-:W-:-:S03]  /*a280*/  ULDC.64 UR22, c[0x0][0x198] ;  /* 0x0000660000167ab9 */ /* 0x000fc60000000a00 */
[----:B------:R-:W-:-:S04]  /*a290*/  SHF.R.S32.HI R3, RZ, 0x1f, R0 ;  /* 0x0000001fff037819 */ /* 0x000fc80000011400 */
[----:B------:R-:W-:Y:S01]  /*a2a0*/  LEA.HI R3, R3, R0, RZ, 0x4 ;  /* 0x0000000003037211 */ /* 0x000fe200078f20ff */
[----:B------:R-:W-:-:S03]  /*a2b0*/  IMAD.MOV.U32 R0, RZ, RZ, 0x1 ;  /* 0x00000001ff007424 */ /* 0x000fc600078e00ff */
[----:B------:R-:W-:-:S05]  /*a2c0*/  SHF.R.S32.HI R3, RZ, 0x4, R3 ;  /* 0x00000004ff037819 */ /* 0x000fca0000011403 */
[----:B------:R-:W-:-:S07]  /*a2d0*/  VIADD R10, R3, 0x1 ;  /* 0x00000001030a7836 */ /* 0x000fce0000000000 */
.L_x_271:
[----:B------:R-:W-:-:S03]  /*a2e0*/  UMOV UR4, 0xffffffff ;  /* 0xffffffff00047882 */ /* 0x000fc60000000000 */
[----:B------:R-:W-:Y:S05]  /*a2f0*/  BRA.DIV UR4, `(.L_x_260) ;  /* 0x0000001604dc7947 */ /* 0x000fea000b800000 */
[----:B------:R-:W-:-:S13]  /*a300*/  ELECT P6, URZ, PT ;  /* 0x00000000003f782f */ /* 0x000fda00038c0000 */
.L_x_298:
[----:B------:R-:W0:Y:S01]  /*a310*/  LDC R4, c[0x0][0x28c] ;  /* 0x0000a300ff047b82 */ /* 0x000e220000000800 */
[----:B------:R-:W-:Y:S01]  /*a320*/  BSSY B1, `(.L_x_261) ;  /* 0x0000037000017945 */ /* 0x000fe20003800000 */
[----:B0-----:R-:W-:-:S13]  /*a330*/  ISETP.LT.OR P6, PT, R4, 0x1, !P6 ;  /* 0x000000010400780c */ /* 0x001fda00077c1670 */
[----:B------:R-:W-:Y:S05]  /*a340*/  @P6 BRA `(.L_x_262) ;  /* 0x0000000000d06947 */ /* 0x000fea0003800000 */
[----:B------:R-:W-:Y:S02]  /*a350*/  IMAD R15, R9, 0xe0, RZ ;  /* 0x000000e0090f7824 */ /* 0x000fe400078e02ff */
[----:B------:R-:W-:Y:S02]  /*a360*/  IMAD.SHL.U32 R18, R7, 0x80, RZ ;  /* 0x0000008007127824 */ /* 0x000fe400078e00ff */
[----:B------:R-:W-:Y:S02]  /*a370*/  IMAD.MOV.U32 R20, RZ, RZ, RZ ;  /* 0x000000ffff147224 */ /* 0x000fe400078e00ff */
[----:B------:R-:W-:Y:S02]  /*a380*/  IMAD.MOV.U32 R4, RZ, RZ, R10 ;  /* 0x000000ffff047224 */ /* 0x000fe400078e000a */
[----:B------:R-:W-:Y:S02]  /*a390*/  IMAD.MOV.U32 R5, RZ, RZ, R0 ;  /* 0x000000ffff057224 */ /* 0x000fe400078e0000 */
[----:B------:R-:W-:-:S07]  /*a3a0*/  IMAD.MOV.U32 R6, RZ, RZ, R12 ;  /* 0x000000ffff067224 */ /* 0x000fce00078e000c */
.L_x_266:
[----:B------:R-:W0:Y:S01]  /*a3b0*/  S2R R14, SR_CgaCtaId ;  /* 0x00000000000e7919 */ /* 0x000e220000008800 */
[----:B------:R-:W-:Y:S01]  /*a3c0*/  MOV R7, 0x400 ;  /* 0x0000040000077802 */ /* 0x000fe20000000f00 */
[----:B------:R-:W1:Y:S03]  /*a3d0*/  @!P2 LDC R9, c[0x0][0x500] ;  /* 0x00014000ff09ab82 */ /* 0x000e660000000800 */
[----:B0-----:R-:W-:Y:S02]  /*a3e0*/  LEA R21, R14, R7, 0x18 ;  /* 0x000000070e157211 */ /* 0x001fe400078ec0ff */
[----:B------:R-:W-:-:S03]  /*a3f0*/  SHF.L.U32 R7, R5, 0x1f, RZ ;  /* 0x0000001f05077819 */ /* 0x000fc600000006ff */
[----:B------:R-:W-:-:S04]  /*a400*/  IMAD R14, R6, 0x8, R21 ;  /* 0x00000008060e7824 */ /* 0x000fc800078e0215 */
[----:B------:R-:W0:Y:S02]  /*a410*/  SYNCS.PHASECHK.TRANS64.TRYWAIT P1, [R14+URZ+0xa0], R7 ;  /* 0x0000a0070e0075a7 */ /* 0x000e24000802017f */
[----:B01----:R-:W-:Y:S05]  /*a420*/  @!P1 BRA `(.L_x_263) ;  /* 0x0000001400b09947 */ /* 0x003fea0003800000 */
.L_x_299:
[----:B0-----:R-:W-:Y:S01]  /*a430*/  PRMT R7, R11, 0x9910, RZ ;  /* 0x000099100b077816 */ /* 0x001fe200000000ff */
[----:B------:R0:W-:Y:S03]  /*a440*/  @!P2 SYNCS.ARRIVE.TRANS64 RZ, [R14+URZ], R9 ;  /* 0x000000090effa9a7 */ /* 0x0001e6000800003f */
[----:B------:R-:W-:-:S13]  /*a450*/  ISETP.NE.AND P1, PT, R7, 0x2, PT ;  /* 0x000000020700780c */ /* 0x000fda0003f25270 */
[----:B0-----:R-:W-:Y:S05]  /*a460*/  @P1 BRA `(.L_x_264) ;  /* 0x0000000000041947 */ /* 0x001fea0003800000 */
[----:B------:R-:W-:Y:S01]  /*a470*/  BPT.TRAP 0x1 ;  /* 0x000000040000795c */ /* 0x000fe20000300000 */
.L_x_264:
[----:B------:R-:W-:Y:S05]  /*a480*/  @P0 BRA `(.L_x_265) ;  /* 0x0000000000040947 */ /* 0x000fea0003800000 */
[----:B------:R-:W-:Y:S01]  /*a490*/  BPT.TRAP 0x1 ;  /* 0x000000040000795c */ /* 0x000fe20000300000 */
.L_x_265:
[--C-:B------:R-:W-:Y:S01]  /*a4a0*/  IMAD R7, R6, 0x1000, R21.reuse ;  /* 0x0000100006077824 */ /* 0x100fe200078e0215 */
[----:B------:R-:W-:Y:S01]  /*a4b0*/  R2UR UR9, R14 ;  /* 0x000000000e0972ca */ /* 0x000fe200000e0000 */
[----:B------:R-:W-:Y:S01]  /*a4c0*/  IMAD R21, R6, 0x1c00, R21 ;  /* 0x00001c0006157824 */ /* 0x000fe200078e0215 */
[----:B------:R-:W-:Y:S01]  /*a4d0*/  UIADD3 UR4, UP0, UR22, 0xf0, URZ ;  /* 0x000000f016047890 */ /* 0x000fe2000ff1e03f */
[----:B------:R-:W-:Y:S01]  /*a4e0*/  VIADD R4, R4, 0xffffffff ;  /* 0xffffffff04047836 */ /* 0x000fe20000000000 */
[----:B------:R-:W-:Y:S01]  /*a4f0*/  R2UR UR5, R7 ;  /* 0x00000000070572ca */ /* 0x000fe200000e0000 */
[----:B------:R-:W-:Y:S01]  /*a500*/  UIADD3 UR24, UP1, UR22, 0x1f0, URZ ;  /* 0x000001f016187890 */ /* 0x000fe2000ff3e03f */
[----:B------:R-:W-:Y:S01]  /*a510*/  R2UR UR8, R21 ;  /* 0x00000000150872ca */ /* 0x000fe200000e0000 */
[----:B------:R-:W-:Y:S01]  /*a520*/  VIADD R6, R6, 0x1 ;  /* 0x0000000106067836 */ /* 0x000fe20000000000 */
[----:B------:R-:W-:Y:S01]  /*a530*/  R2UR UR11, R18 ;  /* 0x00000000120b72ca */ /* 0x000fe200000e0000 */
[----:B------:R-:W-:Y:S01]  /*a540*/  UIADD3.X UR25, URZ, UR23, URZ, UP1, !UPT ;  /* 0x000000173f197290 */ /* 0x000fe20008ffe43f */
[----:B------:R-:W-:Y:S01]  /*a550*/  R2UR UR10, R20 ;  /* 0x00000000140a72ca */ /* 0x000fe200000e0000 */
[----:B------:R-:W-:Y:S01]  /*a560*/  UMOV UR6, 0x0 ;  /* 0x0000000000067882 */ /* 0x000fe20000000000 */
[----:B------:R-:W-:Y:S01]  /*a570*/  R2UR UR12, R8 ;  /* 0x00000000080c72ca */ /* 0x000fe200000e0000 */
[----:B------:R-:W-:Y:S01]  /*a580*/  UMOV UR7, 0x10000000 ;  /* 0x1000000000077882 */ /* 0x000fe20000000000 */
[----:B------:R-:W-:Y:S01]  /*a590*/  R2UR UR19, R15 ;  /* 0x000000000f1372ca */ /* 0x000fe200000e0000 */
[----:B------:R-:W-:Y:S01]  /*a5a0*/  VIADD R20, R20, 0x10 ;  /* 0x0000001014147836 */ /* 0x000fe20000000000 */
[----:B------:R-:W-:Y:S01]  /*a5b0*/  ISETP.GT.AND P3, PT, R4, 0x1, PT ;  /* 0x000000010400780c */ /* 0x000fe20003f64270 */
[----:B------:R-:W-:Y:S01]  /*a5c0*/  UIADD3 UR14, UR5, 0x200, URZ ;  /* 0x00000200050e7890 */ /* 0x000fe2000fffe03f */
[----:B------:R-:W-:Y:S01]  /*a5d0*/  ISETP.NE.AND P1, PT, R6, 0x14, PT ;  /* 0x000000140600780c */ /* 0x000fe20003f25270 */
[----:B------:R-:W-:-:S02]  /*a5e0*/  UIADD3.X UR5, URZ, UR23, URZ, UP0, !UPT ;  /* 0x000000173f057290 */ /* 0x000fc400087fe43f */
[----:B------:R-:W-:Y:S01]  /*a5f0*/  UIADD3 UR15, UR8, 0x14200, URZ ;  /* 0x00014200080f7890 */ /* 0x000fe2000fffe03f */
[----:B------:R-:W-:Y:S02]  /*a600*/  SEL R14, RZ, 0x1, P1 ;  /* 0x00000001ff0e7807 */ /* 0x000fe40000800000 */
[----:B------:R-:W-:Y:S01]  /*a610*/  UMOV UR8, UR14 ;  /* 0x0000000e00087c82 */ /* 0x000fe20008000000 */
[----:B------:R-:W-:Y:S02]  /*a620*/  SEL R6, R6, RZ, P1 ;  /* 0x000000ff06067207 */ /* 0x000fe40000800000 */
[----:B------:R-:W-:Y:S01]  /*a630*/  LOP3.LUT R5, R5, R14, RZ, 0x3c, !PT ;  /* 0x0000000e05057212 */ /* 0x000fe200078e3cff */
[----:B------:R0:W-:Y:S02]  /*a640*/  UTMALDG.3D [UR8], [UR4], desc[UR6] ;  /* 0x00000608040075b4 */ /* 0x0001e40008011000 */
[----:B0-----:R-:W-:Y:S01]  /*a650*/  UMOV UR8, UR15 ;  /* 0x0000000f00087c82 */ /* 0x001fe20008000000 */
[----:B------:R-:W-:-:S02]  /*a660*/  UMOV UR11, UR19 ;  /* 0x00000013000b7c82 */ /* 0x000fc40008000000 */
[----:B------:R0:W-:Y:S02]  /*a670*/  UTMALDG.3D [UR8], [UR24], desc[UR6] ;  /* 0x00000608180075b4 */ /* 0x0001e40008011000 */
[----:B0-----:R-:W-:Y:S05]  /*a680*/  @P3 BRA `(.L_x_266) ;  /* 0xfffffffc00483947 */ /* 0x001fea000383ffff */
.L_x_262:
[----:B------:R-:W-:Y:S05]  /*a690*/  BSYNC B1 ;  /* 0x0000000000017941 */ /* 0x000fea0003800000 */
.L_x_261:
[----:B------:R-:W-:Y:S01]  /*a6a0*/  LOP3.LUT P3, RZ, R13, 0xff, RZ, 0xc0, !PT ;  /* 0x000000ff0dff7812 */ /* 0x000fe2000786c0ff */
[----:B------:R-:W-:Y:S01]  /*a6b0*/  IMAD.IADD R12, R3, 0x1, R12 ;  /* 0x00000001030c7824 */ /* 0x000fe200078e020c */
[----:B------:R-:W-:Y:S01]  /*a6c0*/  IADD3 R16, P4, R16, UR20, RZ ;  /* 0x0000001410107c10 */ /* 0x000fe2000ff9e0ff */
[----:B------:R-:W-:Y:S01]  /*a6d0*/  ULDC.64 UR4, c[0x0][0x650] ;  /* 0x0001940000047ab9 */ /* 0x000fe20000000a00 */
[----:B------:R-:W-:Y:S01]  /*a6e0*/  BSSY B1, `(.L_x_267) ;  /* 0x000006a000017945 */ /* 0x000fe20003800000 */
[----:B------:R-:W-:Y:S01]  /*a6f0*/  IMAD.MOV.U32 R9, RZ, RZ, -0x1 ;  /* 0xffffffffff097424 */ /* 0x000fe200078e00ff */
[----:B------:R-:W-:Y:S01]  /*a700*/  ISETP.GT.U32.AND P1, PT, R12, 0x13, PT ;  /* 0x000000130c00780c */ /* 0x000fe20003f24070 */
[----:B------:R-:W-:Y:S01]  /*a710*/  IMAD.MOV.U32 R8, RZ, RZ, -0x1 ;  /* 0xffffffffff087424 */ /* 0x000fe200078e00ff */
[----:B------:R-:W-:Y:S02]  /*a720*/  IADD3.X R17, R17, UR13, RZ, P4, !PT ;  /* 0x0000000d11117c10 */ /* 0x000fe4000a7fe4ff */
[----:B------:R-:W-:-:S02]  /*a730*/  ISETP.LT.U32.AND P1, PT, R3, 0x14, P1 ;  /* 0x000000140300780c */ /* 0x000fc40000f21070 */
[----:B------:R-:W-:Y:S01]  /*a740*/  PRMT R13, RZ, 0x7610, R13 ;  /* 0x00007610ff0d7816 */ /* 0x000fe2000000000d */
[----:B------:R-:W0:Y:S01]  /*a750*/  @P3 S2R R5, SR_CgaCtaId ;  /* 0x0000000000053919 */ /* 0x000e220000008800 */
[----:B------:R-:W-:-:S04]  /*a760*/  @P3 MOV R4, 0x400 ;  /* 0x0000040000043802 */ /* 0x000fc80000000f00 */
[----:B0-----:R-:W-:Y:S01]  /*a770*/  @P3 LEA R6, R5, R4, 0x18 ;  /* 0x0000000405063211 */ /* 0x001fe200078ec0ff */
[----:B------:R-:W-:-:S03]  /*a780*/  IMAD.WIDE.U32 R4, R12, -0x33333333, RZ ;  /* 0xcccccccd0c047825 */ /* 0x000fc600078e00ff */
[----:B------:R0:W-:Y:S01]  /*a790*/  @P3 SYNCS.ARRIVE.TRANS64.A1T0 RZ, [R6+URZ+0x158], RZ ;  /* 0x000158ff06ff39a7 */ /* 0x0001e2000810003f */
[----:B------:R-:W-:Y:S02]  /*a7a0*/  ISETP.GE.U32.AND P3, PT, R3, 0x14, PT ;  /* 0x000000140300780c */ /* 0x000fe40003f66070 */
[----:B------:R-:W-:Y:S02]  /*a7b0*/  SHF.R.U32.HI R7, RZ, 0x4, R5 ;  /* 0x00000004ff077819 */ /* 0x000fe40000011605 */
[----:B------:R-:W-:Y:S02]  /*a7c0*/  SEL R5, RZ, 0x1, !P1 ;  /* 0x00000001ff057807 */ /* 0x000fe40004800000 */
[----:B------:R-:W-:Y:S01]  /*a7d0*/  ISETP.GE.U32.AND P1, PT, R16, UR4, PT ;  /* 0x0000000410007c0c */ /* 0x000fe2000bf26070 */
[----:B------:R-:W-:Y:S01]  /*a7e0*/  IMAD R12, R7, -0x14, R12 ;  /* 0xffffffec070c7824 */ /* 0x000fe200078e020c */
[----:B------:R-:W-:Y:S02]  /*a7f0*/  LOP3.LUT R0, R0, R5, RZ, 0x3c, !PT ;  /* 0x0000000500007212 */ /* 0x000fe400078e3cff */
[----:B------:R-:W-:-:S02]  /*a800*/  ISETP.GE.U32.AND.EX P1, PT, R17, UR5, PT, P1 ;  /* 0x0000000511007c0c */ /* 0x000fc4000bf26110 */
[----:B------:R-:W-:Y:S02]  /*a810*/  PRMT R4, RZ, 0x7610, R4 ;  /* 0x00007610ff047816 */ /* 0x000fe40000000004 */
[----:B------:R-:W-:Y:S01]  /*a820*/  @P3 LOP3.LUT R0, R0, 0x1, R7, 0x78, !PT ;  /* 0x0000000100003812 */ /* 0x000fe200078e7807 */
[----:B------:R-:W-:-:S08]  /*a830*/  IMAD.MOV.U32 R7, RZ, RZ, -0x1 ;  /* 0xffffffffff077424 */ /* 0x000fd000078e00ff */
[----:B0-----:R-:W-:Y:S05]  /*a840*/  @P1 BRA `(.L_x_268) ;  /* 0x00000004004c1947 */ /* 0x001fea0003800000 */
[----:B------:R-:W-:Y:S01]  /*a850*/  ULDC.64 UR4, c[0x0][0x628] ;  /* 0x00018a0000047ab9 */ /* 0x000fe20000000a00 */
[----:B------:R-:W0:Y:S01]  /*a860*/  S2R R15, SR_CTAID.X ;  /* 0x00000000000f7919 */ /* 0x000e220000002500 */
[----:B------:R-:W-:Y:S01]  /*a870*/  ISETP.NE.U32.AND P1, PT, RZ, UR4, PT ;  /* 0x00000004ff007c0c */ /* 0x000fe2000bf25070 */
[----:B------:R-:W-:Y:S01]  /*a880*/  ULDC UR7, c[0x0][0x630] ;  /* 0x00018c0000077ab9 */ /* 0x000fe20000000800 */
[----:B------:R-:W-:Y:S01]  /*a890*/  IMAD.MOV.U32 R4, RZ, RZ, R16 ;  /* 0x000000ffff047224 */ /* 0x000fe200078e0010 */
[----:B------:R-:W1:Y:S01]  /*a8a0*/  S2R R14, SR_CTAID.Y ;  /* 0x00000000000e7919 */ /* 0x000e620000002600 */
[----:B------:R-:W-:Y:S01]  /*a8b0*/  ISETP.NE.AND.EX P1, PT, RZ, UR5, PT, P1 ;  /* 0x00000005ff007c0c */ /* 0x000fe2000bf25310 */
[----:B------:R-:W-:-:S12]  /*a8c0*/  IMAD.MOV.U32 R5, RZ, RZ, R17 ;  /* 0x000000ffff057224 */ /* 0x000fd800078e0011 */
[----:B------:R-:W-:Y:S05]  /*a8d0*/  @!P1 BRA `(.L_x_269) ;  /* 0x0000000000289947 */ /* 0x000fea0003800000 */
[----:B------:R-:W-:Y:S02]  /*a8e0*/  ULDC UR6, c[0x0][0x634] ;  /* 0x00018d0000067ab9 */ /* 0x000fe40000000800 */
[----:B------:R-:W-:-:S05]  /*a8f0*/  IADD3 R9, P1, R16, UR6, RZ ;  /* 0x0000000610097c10 */ /* 0x000fca000ff3e0ff */
[----:B------:R-:W-:-:S04]  /*a900*/  IMAD.X R21, RZ, RZ, R17, P1 ;  /* 0x000000ffff157224 */ /* 0x000fc800008e0611 */
[----:B------:R-:W-:-:S04]  /*a910*/  IMAD.WIDE.U32 R6, R21, UR4, RZ ;  /* 0x0000000415067c25 */ /* 0x000fc8000f8e00ff */
[----:B------:R-:W-:-:S04]  /*a920*/  IMAD.WIDE.U32 R6, P1, R9, UR5, R6 ;  /* 0x0000000509067c25 */ /* 0x000fc8000f820006 */
[----:B------:R-:W-:-:S04]  /*a930*/  IMAD.WIDE.U32 R8, R9, UR4, RZ ;  /* 0x0000000409087c25 */ /* 0x000fc8000f8e00ff */
[----:B------:R-:W-:Y:S01]  /*a940*/  IMAD.X R5, RZ, RZ, RZ, P1 ;  /* 0x000000ffff057224 */ /* 0x000fe200008e06ff */
[----:B------:R-:W-:Y:S01]  /*a950*/  IADD3 RZ, P1, R9, R6, RZ ;  /* 0x0000000609ff7210 */ /* 0x000fe20007f3e0ff */
[----:B------:R-:W-:-:S04]  /*a960*/  IMAD.MOV.U32 R4, RZ, RZ, R7 ;  /* 0x000000ffff047224 */ /* 0x000fc800078e0007 */
[----:B------:R-:W-:-:S08]  /*a970*/  IMAD.WIDE.U32.X R4, R21, UR5, R4, P1 ;  /* 0x0000000515047c25 */ /* 0x000fd000088e0404 */
.L_x_269:
[--C-:B------:R-:W-:Y:S01]  /*a980*/  SHF.R.U64 R8, R4, UR7, R5.reuse ;  /* 0x0000000704087c19 */ /* 0x100fe20008001205 */
[----:B------:R-:W-:Y:S01]  /*a990*/  ULDC.64 UR4, c[0x0][0x620] ;  /* 0x0001880000047ab9 */ /* 0x000fe20000000a00 */
[----:B------:R-:W-:Y:S01]  /*a9a0*/  SHF.R.U32.HI R4, RZ, UR7, R5 ;  /* 0x00000007ff047c19 */ /* 0x000fe20008011605 */
[----:B------:R-:W2:Y:S01]  /*a9b0*/  LDC R24, c[0x0][0x144] ;  /* 0x00005100ff187b82 */ /* 0x000ea20000000800 */
[----:B------:R-:W-:Y:S01]  /*a9c0*/  IADD3 R7, P1, RZ, -R8, RZ ;  /* 0x80000008ff077210 */ /* 0x000fe20007f3e0ff */
[----:B------:R-:W-:Y:S01]  /*a9d0*/  ULDC.64 UR8, c[0x0][0x640] ;  /* 0x0001900000087ab9 */ /* 0x000fe20000000a00 */
[----:B0-----:R-:W-:Y:S01]  /*a9e0*/  I2FP.F32.U32 R9, R15 ;  /* 0x0000000f00097245 */ /* 0x001fe20000201000 */
[----:B------:R-:W-:Y:S02]  /*a9f0*/  ULDC UR6, c[0x0][0x608] ;  /* 0x0001820000067ab9 */ /* 0x000fe40000000800 */
[----:B------:R-:W-:Y:S01]  /*aa00*/  IMAD.X R4, RZ, RZ, ~R4, P1 ;  /* 0x000000ffff047224 */ /* 0x000fe200008e0e04 */
[----:B------:R-:W-:Y:S01]  /*aa10*/  ISETP.NE.U32.AND P1, PT, RZ, UR8, PT ;  /* 0x00000008ff007c0c */ /* 0x000fe2000bf25070 */
[----:B------:R-:W0:Y:S02]  /*aa20*/  LDC R21, c[0x0][0x148] ;  /* 0x00005200ff157b82 */ /* 0x000e240000000800 */
[----:B------:R-:W-:Y:S01]  /*aa30*/  IMAD R6, R4, UR4, RZ ;  /* 0x0000000404067c24 */ /* 0x000fe2000f8e02ff */
[----:B------:R-:W-:Y:S01]  /*aa40*/  ISETP.NE.AND.EX P1, PT, RZ, UR9, PT, P1 ;  /* 0x00000009ff007c0c */ /* 0x000fe2000bf25310 */
[----:B------:R-:W-:Y:S01]  /*aa50*/  IMAD.WIDE.U32 R4, R7, UR4, R16 ;  /* 0x0000000407047c25 */ /* 0x000fe2000f8e0010 */
[----:B------:R-:W-:-:S03]  /*aa60*/  ULDC UR4, c[0x0][0x150] ;  /* 0x0000540000047ab9 */ /* 0x000fc60000000800 */
[----:B------:R-:W-:Y:S02]  /*aa70*/  IMAD R7, R7, UR5, R6 ;  /* 0x0000000507077c24 */ /* 0x000fe4000f8e0206 */
[----:B------:R-:W-:Y:S01]  /*aa80*/  FMUL R6, R9, UR4 ;  /* 0x0000000409067c20 */ /* 0x000fe20008400000 */
[----:B------:R-:W-:Y:S01]  /*aa90*/  ULDC UR4, c[0x0][0x618] ;  /* 0x0001860000047ab9 */ /* 0x000fe20000000800 */
[----:B------:R-:W-:Y:S01]  /*aaa0*/  ULDC UR5, c[0x0][0x154] ;  /* 0x0000550000057ab9 */ /* 0x000fe20000000800 */
[----:B------:R-:W-:-:S03]  /*aab0*/  IMAD.IADD R5, R5, 0x1, R7 ;  /* 0x0000000105057824 */ /* 0x000fc600078e0207 */
[----:B------:R-:W3:Y:S02]  /*aac0*/  F2I.U32.TRUNC.NTZ R6, R6 ;  /* 0x0000000600067305 */ /* 0x000ee4000020f000 */
[----:B------:R-:W-:Y:S02]  /*aad0*/  SHF.R.U64 R9, R4, UR4, R5 ;  /* 0x0000000404097c19 */ /* 0x000fe40008001205 */
[----:B-1----:R-:W-:-:S05]  /*aae0*/  I2FP.F32.U32 R4, R14 ;  /* 0x0000000e00047245 */ /* 0x002fca0000201000 */
[----:B------:R-:W-:Y:S01]  /*aaf0*/  FMUL R22, R4, UR5 ;  /* 0x0000000504167c20 */ /* 0x000fe20008400000 */
[----:B------:R-:W-:Y:S01]  /*ab00*/  SHF.R.U32.HI R4, RZ, UR4, R5 ;  /* 0x00000004ff047c19 */ /* 0x000fe20008011605 */
[----:B------:R-:W-:-:S03]  /*ab10*/  ULDC UR4, c[0x0][0x658] ;  /* 0x0001960000047ab9 */ /* 0x000fc60000000800 */
[--C-:B------:R-:W-:Y:S01]  /*ab20*/  SHF.R.U64 R20, R9, UR6, R4.reuse ;  /* 0x0000000609147c19 */ /* 0x100fe20008001204 */
[----:B------:R-:W1:Y:S01]  /*ab30*/  F2I.U32.TRUNC.NTZ R22, R22 ;  /* 0x0000001600167305 */ /* 0x000e62000020f000 */
[----:B------:R-:W-:Y:S01]  /*ab40*/  SHF.R.U32.HI R5, RZ, UR6, R4 ;  /* 0x00000006ff057c19 */ /* 0x000fe20008011604 */
[----:B---3--:R-:W-:-:S03]  /*ab50*/  IMAD.MOV R6, RZ, RZ, -R6 ;  /* 0x000000ffff067224 */ /* 0x008fc600078e0a06 */
[----:B------:R-:W-:Y:S01]  /*ab60*/  SHF.R.U64 R18, R20, UR4, R5 ;  /* 0x0000000414127c19 */ /* 0x000fe20008001205 */
[----:B--2---:R-:W-:Y:S01]  /*ab70*/  IMAD R15, R24, R6, R15 ;  /* 0x00000006180f7224 */ /* 0x004fe200078e020f */
[----:B------:R-:W-:-:S03]  /*ab80*/  SHF.R.U32.HI R23, RZ, UR4, R5 ;  /* 0x00000004ff177c19 */ /* 0x000fc60008011605 */
[----:B------:R-:W-:Y:S02]  /*ab90*/  IMAD.MOV.U32 R4, RZ, RZ, R18 ;  /* 0x000000ffff047224 */ /* 0x000fe400078e0012 */
[----:B------:R-:W-:Y:S01]  /*aba0*/  IMAD.MOV.U32 R5, RZ, RZ, R23 ;  /* 0x000000ffff057224 */ /* 0x000fe200078e0017 */
[----:B-1----:R-:W-:Y:S06]  /*abb0*/  @!P1 BRA `(.L_x_270) ;  /* 0x0000000000289947 */ /* 0x002fec0003800000 */
[----:B------:R-:W-:Y:S02]  /*abc0*/  ULDC UR4, c[0x0][0x64c] ;  /* 0x0001930000047ab9 */ /* 0x000fe40000000800 */
[----:B------:R-:W-:-:S05]  /*abd0*/  IADD3 R5, P1, R18, UR4, RZ ;  /* 0x0000000412057c10 */ /* 0x000fca000ff3e0ff */
[----:B------:R-:W-:-:S04]  /*abe0*/  IMAD.X R23, RZ, RZ, R23, P1 ;  /* 0x000000ffff177224 */ /* 0x000fc800008e0617 */
[----:B------:R-:W-:-:S04]  /*abf0*/  IMAD.WIDE.U32 R6, R23, UR8, RZ ;  /* 0x0000000817067c25 */ /* 0x000fc8000f8e00ff */
[----:B------:R-:W-:-:S04]  /*ac00*/  IMAD.WIDE.U32 R6, P1, R5, UR9, R6 ;  /* 0x0000000905067c25 */ /* 0x000fc8000f820006 */
[----:B------:R-:W-:-:S04]  /*ac10*/  IMAD.WIDE.U32 R4, R5, UR8, RZ ;  /* 0x0000000805047c25 */ /* 0x000fc8000f8e00ff */
[----:B------:R-:W-:Y:S01]  /*ac20*/  IMAD.MOV.U32 R4, RZ, RZ, R7 ;  /* 0x000000ffff047224 */ /* 0x000fe200078e0007 */
[----:B------:R-:W-:Y:S01]  /*ac30*/  IADD3 RZ, P3, R5, R6, RZ ;  /* 0x0000000605ff7210 */ /* 0x000fe20007f7e0ff */
[----:B------:R-:W-:-:S04]  /*ac40*/  IMAD.X R5, RZ, RZ, RZ, P1 ;  /* 0x000000ffff057224 */ /* 0x000fc800008e06ff */
[----:B------:R-:W-:-:S08]  /*ac50*/  IMAD.WIDE.U32.X R4, R23, UR9, R4, P3 ;  /* 0x0000000917047c25 */ /* 0x000fd000098e0404 */
.L_x_270:
[----:B------:R-:W-:Y:S01]  /*ac60*/  ISETP.NE.AND P1, PT, R2, 0x1, PT ;  /* 0x000000010200780c */ /* 0x000fe20003f25270 */
[----:B------:R-:W-:Y:S01]  /*ac70*/  ULDC UR4, c[0x0][0x648] ;  /* 0x0001920000047ab9 */ /* 0x000fe20000000800 */
[----:B------:R-:W-:Y:S01]  /*ac80*/  LOP3.LUT R20, R20, UR17, RZ, 0xc0, !PT ;  /* 0x0000001114147c12 */ /* 0x000fe2000f8ec0ff */
[----:B------:R-:W-:Y:S01]  /*ac90*/  IMAD.MOV R22, RZ, RZ, -R22 ;  /* 0x000000ffff167224 */ /* 0x000fe200078e0a16 */
[----:B------:R-:W-:Y:S01]  /*aca0*/  SHF.R.U64 R5, R4, UR4, R5 ;  /* 0x0000000404057c19 */ /* 0x000fe20008001205 */
[----:B------:R-:W-:Y:S01]  /*acb0*/  ULDC UR4, c[0x0][0x638] ;  /* 0x00018e0000047ab9 */ /* 0x000fe20000000800 */
[----:B------:R-:W-:Y:S01]  /*acc0*/  LOP3.LUT R9, R9, UR16, RZ, 0xc0, !PT ;  /* 0x0000001009097c12 */ /* 0x000fe2000f8ec0ff */
[----:B------:R-:W-:Y:S01]  /*acd0*/  ULDC UR5, c[0x0][0x610] ;  /* 0x0001840000057ab9 */ /* 0x000fe20000000800 */
[----:B------:R-:W-:Y:S02]  /*ace0*/  IMAD.MOV.U32 R4, RZ, RZ, 0x1 ;  /* 0x00000001ff047424 */ /* 0x000fe400078e00ff */
[----:B------:R-:W-:-:S02]  /*acf0*/  IMAD.MOV R7, RZ, RZ, -R5 ;  /* 0x000000ffff077224 */ /* 0x000fc400078e0a05 */
[----:B------:R-:W-:Y:S02]  /*ad00*/  IMAD R20, R5, UR18, R20 ;  /* 0x0000001205147c24 */ /* 0x000fe4000f8e0214 */
[----:B0-----:R-:W-:Y:S02]  /*ad10*/  @P1 IMAD R15, R21, R22, R14 ;  /* 0x00000016150f1224 */ /* 0x001fe400078e020e */
[----:B------:R-:W-:Y:S01]  /*ad20*/  IMAD R18, R7, UR4, R18 ;  /* 0x0000000407127c24 */ /* 0x000fe2000f8e0212 */
[----:B------:R-:W-:Y:S01]  /*ad30*/  ULDC UR4, c[0x0][0x600] ;  /* 0x0001800000047ab9 */ /* 0x000fe20000000800 */
[----:B------:R-:W-:Y:S02]  /*ad40*/  IMAD R15, R20, UR5, R15 ;  /* 0x00000005140f7c24 */ /* 0x000fe4000f8e020f */
[----:B------:R-:W-:-:S05]  /*ad50*/  IMAD R18, R18, UR4, R9 ;  /* 0x0000000412127c24 */ /* 0x000fca000f8e0209 */
[----:B------:R-:W-:Y:S02]  /*ad60*/  SEL R9, R18, R15, !P1 ;  /* 0x0000000f12097207 */ /* 0x000fe40004800000 */
[----:B------:R-:W-:-:S07]  /*ad70*/  SEL R7, R15, R18, !P1 ;  /* 0x000000120f077207 */ /* 0x000fce0004800000 */
.L_x_268:
[----:B------:R-:W-:Y:S05]  /*ad80*/  BSYNC B1 ;  /* 0x0000000000017941 */ /* 0x000fea0003800000 */
.L_x_267:
[----:B------:R-:W-:-:S13]  /*ad90*/  LOP3.LUT P1, RZ, R4, 0xff, RZ, 0xc0, !PT ;  /* 0x000000ff04ff7812 */ /* 0x000fda000782c0ff */
[----:B------:R-:W-:Y:S05]  /*ada0*/  @P1 BRA `(.L_x_271) ;  /* 0xfffffff4004c1947 */ /* 0x000fea000383ffff */
[----:B------:R-:W-:Y:S05]  /*adb0*/  BSYNC B0 ;  /* 0x0000000000007941 */ /* 0x000fea0003800000 */
.L_x_259:
[----:B------:R-:W-:-:S03]  /*adc0*/  UMOV UR4, 0xffffffff ;  /* 0xffffffff00047882 */ /* 0x000fc60000000000 */
[----:B------:R-:W-:Y:S05]  /*add0*/  BRA.DIV UR4, `(.L_x_272) ;  /* 0x0000000e04587947 */ /* 0x000fea000b800000 */
[----:B------:R-:W-:-:S13]  /*ade0*/  ELECT P6, URZ, PT ;  /* 0x00000000003f782f */ /* 0x000fda00038c0000 */
.L_x_302:
[----:B------:R-:W-:Y:S04]  /*adf0*/  BSSY B0, `(.L_x_273) ;  /* 0x00000bb000007945 */ /* 0x000fe80003800000 */
[----:B------:R-:W-:Y:S05]  /*ae00*/  @!P6 BRA `(.L_x_274) ;  /* 0x0000000800e4e947 */ /* 0x000fea0003800000 */
[----:B------:R-:W-:-:S04]  /*ae10*/  LOP3.LUT R19, R19, 0x2, RZ, 0xfc, !PT ;  /* 0x0000000213137812 */ /* 0x000fc800078efcff */
[----:B------:R-:W-:-:S13]  /*ae20*/  ISETP.NE.AND P0, PT, R19, 0x3, PT ;  /* 0x000000031300780c */ /* 0x000fda0003f05270 */
[----:B------:R-:W-:Y:S05]  /*ae30*/  @!P0 BRA `(.L_x_275) ;  /* 0x0000000000048947 */ /* 0x000fea0003800000 */
[----:B------:R-:W-:Y:S01]  /*ae40*/  BPT.TRAP 0x1 ;  /* 0x000000040000795c */ /* 0x000fe20000300000 */
.L_x_275:
[----:B------:R-:W0:Y:S01]  /*ae50*/  S2R R3, SR_CgaCtaId ;  /* 0x0000000000037919 */ /* 0x000e220000008800 */
[----:B------:R-:W-:-:S04]  /*ae60*/  MOV R2, 0x400 ;  /* 0x0000040000027802 */ /* 0x000fc80000000f00 */
[----:B0-----:R-:W-:Y:S02]  /*ae70*/  LEA R3, R3, R2, 0x18 ;  /* 0x0000000203037211 */ /* 0x001fe400078ec0ff */
[----:B------:R-:W-:-:S03]  /*ae80*/  SHF.L.U32 R2, R0, 0x1f, RZ ;  /* 0x0000001f00027819 */ /* 0x000fc600000006ff */
[----:B------:R-:W-:-:S04]  /*ae90*/  VIADD R3, R3, 0xa0 ;  /* 0x000000a003037836 */ /* 0x000fc80000000000 */
[C---:B------:R-:W-:Y:S02]  /*aea0*/  IMAD R7, R12.reuse, 0x8, R3 ;  /* 0x000000080c077824 */ /* 0x040fe400078e0203 */
[----:B------:R-:W-:Y:S02]  /*aeb0*/  VIADD R12, R12, 0x1 ;  /* 0x000000010c0c7836 */ /* 0x000fe40000000000 */
[----:B------:R-:W0:Y:S03]  /*aec0*/  SYNCS.PHASECHK.TRANS64.TRYWAIT P0, [R7+URZ], R2 ;  /* 0x00000002070075a7 */ /* 0x000e26000800017f */
[----:B------:R-:W-:-:S04]  /*aed0*/  ISETP.NE.AND P1, PT, R12, 0x14, PT ;  /* 0x000000140c00780c */ /* 0x000fc80003f25270 */
[----:B------:R-:W-:Y:S02]  /*aee0*/  SEL R5, RZ, 0x1, P1 ;  /* 0x00000001ff057807 */ /* 0x000fe40000800000 */
[----:B------:R-:W-:Y:S02]  /*aef0*/  SEL R12, R12, RZ, P1 ;  /* 0x000000ff0c0c7207 */ /* 0x000fe40000800000 */
[----:B------:R-:W-:-:S03]  /*af00*/  LOP3.LUT R5, R0, R5, RZ, 0x3c, !PT ;  /* 0x0000000500057212 */ /* 0x000fc600078e3cff */
[----:B------:R-:W-:Y:S01]  /*af10*/  IMAD R9, R12, 0x8, R3 ;  /* 0x000000080c097824 */ /* 0x000fe200078e0203 */
[----:B------:R-:W-:Y:S01]  /*af20*/  SHF.L.U32 R4, R5, 0x1f, RZ ;  /* 0x0000001f05047819 */ /* 0x000fe200000006ff */
[----:B0-----:R-:W-:Y:S06]  /*af30*/  @!P0 BRA `(.L_x_276) ;  /* 0x0000000c00208947 */ /* 0x001fec0003800000 */
.L_x_303:
[----:B------:R-:W1:Y:S01]  /*af40*/  SYNCS.PHASECHK.TRANS64.TRYWAIT P0, [R9+URZ], R4 ;  /* 0x00000004090075a7 */ /* 0x000e62000800017f */
[----:B------:R-:W-:-:S05]  /*af50*/  VIADD R0, R12, 0x1 ;  /* 0x000000010c007836 */ /* 0x000fca0000000000 */
[----:B------:R-:W-:-:S04]  /*af60*/  ISETP.NE.AND P1, PT, R0, 0x14, PT ;  /* 0x000000140000780c */ /* 0x000fc80003f25270 */
[----:B0-----:R-:W-:Y:S02]  /*af70*/  SEL R2, RZ, 0x1, P1 ;  /* 0x00000001ff027807 */ /* 0x001fe40000800000 */
[----:B------:R-:W-:Y:S02]  /*af80*/  SEL R0, R0, RZ, P1 ;  /* 0x000000ff00007207 */ /* 0x000fe40000800000 */
[----:B------:R-:W-:-:S03]  /*af90*/  LOP3.LUT R7, R5, R2, RZ, 0x3c, !PT ;  /* 0x0000000205077212 */ /* 0x000fc600078e3cff */
[----:B------:R-:W-:Y:S01]  /*afa0*/  IMAD R6, R0, 0x8, R3 ;  /* 0x0000000800067824 */ /* 0x000fe200078e0203 */
[----:B------:R-:W-:Y:S01]  /*afb0*/  SHF.L.U32 R5, R7, 0x1f, RZ ;  /* 0x0000001f07057819 */ /* 0x000fe200000006ff */
[----:B-1----:R-:W-:Y:S06]  /*afc0*/  @!P0 BRA `(.L_x_277) ;  /* 0x0000000c00108947 */ /* 0x002fec0003800000 */
.L_x_304:
[----:B------:R-:W1:Y:S01]  /*afd0*/  SYNCS.PHASECHK.TRANS64.TRYWAIT P0, [R6+URZ], R5 ;  /* 0x00000005060075a7 */ /* 0x000e62000800017f */
[----:B------:R-:W-:-:S05]  /*afe0*/  VIADD R0, R0, 0x1 ;  /* 0x0000000100007836 */ /* 0x000fca0000000000 */
[----:B------:R-:W-:-:S04]  /*aff0*/  ISETP.NE.AND P1, PT, R0, 0x14, PT ;  /* 0x000000140000780c */ /* 0x000fc80003f25270 */
[----:B------:R-:W-:Y:S02]  /*b000*/  SEL R2, RZ, 0x1, P1 ;  /* 0x00000001ff027807 */ /* 0x000fe40000800000 */
[----:B------:R-:W-:Y:S02]  /*b010*/  SEL R0, R0, RZ, P1 ;  /* 0x000000ff00007207 */ /* 0x000fe40000800000 */
[----:B------:R-:W-:-:S03]  /*b020*/  LOP3.LUT R7, R7, R2, RZ, 0x3c, !PT ;  /* 0x0000000207077212 */ /* 0x000fc600078e3cff */
[----:B0-----:R-:W-:Y:S01]  /*b030*/  IMAD R9, R0, 0x8, R3 ;  /* 0x0000000800097824 */ /* 0x001fe200078e0203 */
[----:B------:R-:W-:Y:S01]  /*b040*/  SHF.L.U32 R4, R7, 0x1f, RZ ;  /* 0x0000001f07047819 */ /* 0x000fe200000006ff */
[----:B-1----:R-:W-:Y:S06]  /*b050*/  @!P0 BRA `(.L_x_278) ;  /* 0x0000000c00008947 */ /* 0x002fec0003800000 */
.L_x_305:
        /* <DEDUP_REMOVED lines=9> */
.L_x_306:
        /* <DEDUP_REMOVED lines=9> */
.L_x_307:
        /* <DEDUP_REMOVED lines=9> */
.L_x_308:
        /* <DEDUP_REMOVED lines=9> */
.L_x_309:
        /* <DEDUP_REMOVED lines=9> */
.L_x_310:
        /* <DEDUP_REMOVED lines=9> */
.L_x_311:
        /* <DEDUP_REMOVED lines=9> */
.L_x_312:
        /* <DEDUP_REMOVED lines=9> */
.L_x_313:
        /* <DEDUP_REMOVED lines=9> */
.L_x_314:
        /* <DEDUP_REMOVED lines=9> */
.L_x_315:
        /* <DEDUP_REMOVED lines=9> */
.L_x_316:
        /* <DEDUP_REMOVED lines=9> */
.L_x_317:
        /* <DEDUP_REMOVED lines=9> */
.L_x_318:
        /* <DEDUP_REMOVED lines=9> */
.L_x_319:
        /* <DEDUP_REMOVED lines=9> */
.L_x_320:
[----:B------:R-:W1:Y:S01]  /*b8d0*/  SYNCS.PHASECHK.TRANS64.TRYWAIT P0, [R6+URZ], R5 ;  /* 0x00000005060075a7 */ /* 0x000e62000800017f */
[----:B------:R-:W-:-:S05]  /*b8e0*/  VIADD R0, R0, 0x1 ;  /* 0x0000000100007836 */ /* 0x000fca0000000000 */
[----:B------:R-:W-:-:S04]  /*b8f0*/  ISETP.NE.AND P1, PT, R0, 0x14, PT ;  /* 0x000000140000780c */ /* 0x000fc80003f25270 */
[----:B------:R-:W-:Y:S02]  /*b900*/  SEL R2, RZ, 0x1, P1 ;  /* 0x00000001ff027807 */ /* 0x000fe40000800000 */
[----:B------:R-:W-:Y:S02]  /*b910*/  SEL R0, R0, RZ, P1 ;  /* 0x000000ff00007207 */ /* 0x000fe40000800000 */
[----:B------:R-:W-:Y:S01]  /*b920*/  LOP3.LUT R2, R7, R2, RZ, 0x3c, !PT ;  /* 0x0000000207027212 */ /* 0x000fe200078e3cff */
[----:B-1----:R-:W-:Y:S06]  /*b930*/  @!P0 BRA `(.L_x_294) ;  /* 0x0000000800088947 */ /* 0x002fec0003800000 */
.L_x_321:
[----:B------:R-:W-:Y:S01]  /*b940*/  IMAD R3, R0, 0x8, R3 ;  /* 0x0000000800037824 */ /* 0x000fe200078e0203 */
[----:B------:R-:W-:-:S07]  /*b950*/  SHF.L.U32 R0, R2, 0x1f, RZ ;  /* 0x0000001f02007819 */ /* 0x000fce00000006ff */
.L_x_295:
[----:B--2---:R2:W3:Y:S02]  /*b960*/  SYNCS.PHASECHK.TRANS64.TRYWAIT P0, [R3+URZ], R0 ;  /* 0x00000000030075a7 */ /* 0x0044e4000800017f */
[----:B---3--:R-:W-:Y:S05]  /*b970*/  @!P0 NANOSLEEP.SYNCS 0x989680 ;  /* 0x009896800000895d */ /* 0x008fea0003900000 */
[----:B------:R-:W3:Y:S02]  /*b980*/  @!P0 SYNCS.PHASECHK.TRANS64 P0, [R3+URZ], R0 ;  /* 0x00000000030085a7 */ /* 0x000ee4000800007f */
[----:B---3--:R-:W-:Y:S05]  /*b990*/  @!P0 BRA `(.L_x_295) ;  /* 0xfffffffc00f08947 */ /* 0x008fea000383ffff */
.L_x_274:
[----:B------:R-:W-:Y:S05]  /*b9a0*/  BSYNC B0 ;  /* 0x0000000000007941 */ /* 0x000fea0003800000 */
.L_x_273:
[----:B------:R-:W-:Y:S05]  /*b9b0*/  EXIT ;  /* 0x000000000000794d */ /* 0x000fea0003800000 */
.L_x_18:
[----:B---3--:R3:W4:Y:S02]  /*b9c0*/  SYNCS.PHASECHK.TRANS64.TRYWAIT P1, [R3+URZ], R0 ;  /* 0x00000000030075a7 */ /* 0x008724000802017f */
[----:B----4-:R-:W-:Y:S05]  /*b9d0*/  @!P1 NANOSLEEP.SYNCS 0x989680 ;  /* 0x009896800000995d */ /* 0x010fea0003900000 */
[----:B------:R-:W4:Y:S02]  /*b9e0*/  @!P1 SYNCS.PHASECHK.TRANS64 P1, [R3+URZ], R0 ;  /* 0x00000000030095a7 */ /* 0x000f24000802007f */
[----:B----4-:R-:W-:Y:S05]  /*b9f0*/  @!P1 BRA `(.L_x_18) ;  /* 0xfffffffc00f09947 */ /* 0x010fea000383ffff */
[----:B------:R-:W-:Y:S05]  /*ba00*/  BRA `(.L_x_17) ;  /* 0xffffff58008c7947 */ /* 0x000fea000383ffff */
.L_x_23:
[----:B-1----:R-:W-:-:S04]  /*ba10*/  IMAD.U32 R5, RZ, RZ, UR8 ;  /* 0x00000008ff057e24 */ /* 0x002fc8000f8e00ff */
[----:B------:R1:W2:Y:S03]  /*ba20*/  SYNCS.PHASECHK.TRANS64.TRYWAIT P1, [R5+URZ], R4 ;  /* 0x00000004050075a7 */ /* 0x0002a6000802017f */
[----:B--2---:R-:W-:Y:S05]  /*ba30*/  @!P1 NANOSLEEP.SYNCS 0x989680 ;  /* 0x009896800000995d */ /* 0x004fea0003900000 */
[----:B------:R-:W2:Y:S02]  /*ba40*/  @!P1 SYNCS.PHASECHK.TRANS64 P1, [R5+URZ], R4 ;  /* 0x00000004050095a7 */ /* 0x000ea4000802007f */
[----:B--2---:R-:W-:Y:S05]  /*ba50*/  @!P1 BRA `(.L_x_23) ;  /* 0xfffffffc00ec9947 */ /* 0x004fea000383ffff */
[----:B------:R-:W-:Y:S05]  /*ba60*/  BRA `(.L_x_22) ;  /* 0xffffff5c00a47947 */ /* 0x000fea000383ffff */
.L_x_260:
[----:B------:R-:W-:Y:S01]  /*ba70*/  BSSY B1, `(.L_x_296) ;  /* 0x0000006000017945 */ /* 0x000fe20003800000 */
[----:B------:R-:W-:-:S07]  /*ba80*/  IMAD.MOV.U32 R15, RZ, RZ, -0x1 ;  /* 0xffffffffff0f7424 */ /* 0x000fce00078e00ff */
[----:B------:R-:W-:Y:S05]  /*ba90*/  WARPSYNC.COLLECTIVE R15, `(.L_x_297) ;  /* 0x000000000f0c7348 */ /* 0x000fea0003c00000 */
[----:B------:R-:W-:Y:S02]  /*baa0*/  ELECT P6, UR62, PT ;  /* 0x00000000003e782f */ /* 0x000fe400038c0000 */
[----:B------:R-:W-:Y:S01]  /*bab0*/  MOV R14, UR62 ;  /* 0x0000003e000e7c02 */ /* 0x000fe20008000f00 */
[----:B------:R-:W-:Y:S10]  /*bac0*/  ENDCOLLECTIVE ;  /* 0x000000000000791b */ /* 0x000ff40003800000 */
.L_x_297:
[----:B------:R-:W-:Y:S05]  /*bad0*/  BSYNC B1 ;  /* 0x0000000000017941 */ /* 0x000fea0003800000 */
.L_x_296:
[----:B------:R-:W-:Y:S05]  /*bae0*/  BRA `(.L_x_298) ;  /* 0xffffffe800087947 */ /* 0x000fea000383ffff */
.L_x_263:
[----:B0-----:R0:W1:Y:S02]  /*baf0*/  SYNCS.PHASECHK.TRANS64.TRYWAIT P1, [R14+URZ+0xa0], R7 ;  /* 0x0000a0070e0075a7 */ /* 0x001064000802017f */
[----:B-1----:R-:W-:Y:S05]  /*bb00*/  @!P1 NANOSLEEP.SYNCS 0x989680 ;  /* 0x009896800000995d */ /* 0x002fea0003900000 */
[----:B------:R-:W1:Y:S02]  /*bb10*/  @!P1 SYNCS.PHASECHK.TRANS64 P1, [R14+URZ+0xa0], R7 ;  /* 0x0000a0070e0095a7 */ /* 0x000e64000802007f */
[----:B-1----:R-:W-:Y:S05]  /*bb20*/  @!P1 BRA `(.L_x_263) ;  /* 0xfffffffc00f09947 */ /* 0x002fea000383ffff */
[----:B------:R-:W-:Y:S05]  /*bb30*/  BRA `(.L_x_299) ;  /* 0xffffffe8003c7947 */ /* 0x000fea000383ffff */
.L_x_272:
[----:B------:R-:W-:Y:S01]  /*bb40*/  BSSY B0, `(.L_x_300) ;  /* 0x0000006000007945 */ /* 0x000fe20003800000 */
[----:B------:R-:W-:-:S07]  /*bb50*/  IMAD.MOV.U32 R15, RZ, RZ, -0x1 ;  /* 0xffffffffff0f7424 */ /* 0x000fce00078e00ff */
[----:B------:R-:W-:Y:S05]  /*bb60*/  WARPSYNC.COLLECTIVE R15, `(.L_x_301) ;  /* 0x000000000f0c7348 */ /* 0x000fea0003c00000 */
[----:B------:R-:W-:Y:S02]  /*bb70*/  ELECT P6, UR62, PT ;  /* 0x00000000003e782f */ /* 0x000fe400038c0000 */
[----:B------:R-:W-:Y:S01]  /*bb80*/  MOV R14, UR62 ;  /* 0x0000003e000e7c02 */ /* 0x000fe20008000f00 */
[----:B------:R-:W-:Y:S10]  /*bb90*/  ENDCOLLECTIVE ;  /* 0x000000000000791b */ /* 0x000ff40003800000 */
.L_x_301:
[----:B------:R-:W-:Y:S05]  /*bba0*/  BSYNC B0 ;  /* 0x0000000000007941 */ /* 0x000fea0003800000 */
.L_x_300:
[----:B------:R-:W-:Y:S05]  /*bbb0*/  BRA `(.L_x_302) ;  /* 0xfffffff0008c7947 */ /* 0x000fea000383ffff */
.L_x_276:
[----:B0-----:R0:W1:Y:S02]  /*bbc0*/  SYNCS.PHASECHK.TRANS64.TRYWAIT P0, [R7+URZ], R2 ;  /* 0x00000002070075a7 */ /* 0x001064000800017f */
[----:B-1----:R-:W-:Y:S05]  /*bbd0*/  @!P0 NANOSLEEP.SYNCS 0x989680 ;  /* 0x009896800000895d */ /* 0x002fea0003900000 */
[----:B------:R-:W1:Y:S02]  /*bbe0*/  @!P0 SYNCS.PHASECHK.TRANS64 P0, [R7+URZ], R2 ;  /* 0x00000002070085a7 */ /* 0x000e64000800007f */
[----:B-1----:R-:W-:Y:S05]  /*bbf0*/  @!P0 BRA `(.L_x_276) ;  /* 0xfffffffc00f08947 */ /* 0x002fea000383ffff */
[----:B------:R-:W-:Y:S05]  /*bc00*/  BRA `(.L_x_303) ;  /* 0xfffffff000cc7947 */ /* 0x000fea000383ffff */
.L_x_277:
[----:B0-----:R0:W1:Y:S02]  /*bc10*/  SYNCS.PHASECHK.TRANS64.TRYWAIT P0, [R9+URZ], R4 ;  /* 0x00000004090075a7 */ /* 0x001064000800017f */
[----:B-1----:R-:W-:Y:S05]  /*bc20*/  @!P0 NANOSLEEP.SYNCS 0x989680 ;  /* 0x009896800000895d */ /* 0x002fea0003900000 */
[----:B------:R-:W1:Y:S02]  /*bc30*/  @!P0 SYNCS.PHASECHK.TRANS64 P0, [R9+URZ], R4 ;  /* 0x00000004090085a7 */ /* 0x000e64000800007f */
[----:B-1----:R-:W-:Y:S05]  /*bc40*/  @!P0 BRA `(.L_x_277) ;  /* 0xfffffffc00f08947 */ /* 0x002fea000383ffff */
[----:B------:R-:W-:Y:S05]  /*bc50*/  BRA `(.L_x_304) ;  /* 0xfffffff000dc7947 */ /* 0x000fea000383ffff */
.L_x_278:
[----:B0-----:R0:W1:Y:S02]  /*bc60*/  SYNCS.PHASECHK.TRANS64.TRYWAIT P0, [R6+URZ], R5 ;  /* 0x00000005060075a7 */ /* 0x001064000800017f */
[----:B-1----:R-:W-:Y:S05]  /*bc70*/  @!P0 NANOSLEEP.SYNCS 0x989680 ;  /* 0x009896800000895d */ /* 0x002fea0003900000 */
[----:B------:R-:W1:Y:S02]  /*bc80*/  @!P0 SYNCS.PHASECHK.TRANS64 P0, [R6+URZ], R5 ;  /* 0x00000005060085a7 */ /* 0x000e64000800007f */
[----:B-1----:R-:W-:Y:S05]  /*bc90*/  @!P0 BRA `(.L_x_278) ;  /* 0xfffffffc00f08947 */ /* 0x002fea000383ffff */
[----:B------:R-:W-:Y:S05]  /*bca0*/  BRA `(.L_x_305) ;  /* 0xfffffff000ec7947 */ /* 0x000fea000383ffff */
.L_x_279:
[----:B0-----:R0:W1:Y:S02]  /*bcb0*/  SYNCS.PHASECHK.TRANS64.TRYWAIT P0, [R9+URZ], R4 ;  /* 0x00000004090075a7 */ /* 0x001064000800017f */
[----:B-1----:R-:W-:Y:S05]  /*bcc0*/  @!P0 NANOSLEEP.SYNCS 0x989680 ;  /* 0x009896800000895d */ /* 0x002fea0003900000 */
[----:B------:R-:W1:Y:S02]  /*bcd0*/  @!P0 SYNCS.PHASECHK.TRANS64 P0, [R9+URZ], R4 ;  /* 0x00000004090085a7 */ /* 0x000e64000800007f */
[----:B-1----:R-:W-:Y:S05]  /*bce0*/  @!P0 BRA `(.L_x_279) ;  /* 0xfffffffc00f08947 */ /* 0x002fea000383ffff */
[----:B------:R-:W-:Y:S05]  /*bcf0*/  BRA `(.L_x_306) ;  /* 0xfffffff000fc7947 */ /* 0x000fea000383ffff */
.L_x_280:
[----:B0-----:R0:W1:Y:S02]  /*bd00*/  SYNCS.PHASECHK.TRANS64.TRYWAIT P0, [R6+URZ], R5 ;  /* 0x00000005060075a7 */ /* 0x001064000800017f */
[----:B-1----:R-:W-:Y:S05]  /*bd10*/  @!P0 NANOSLEEP.SYNCS 0x989680 ;  /* 0x009896800000895d */ /* 0x002fea0003900000 */
[----:B------:R-:W1:Y:S02]  /*bd20*/  @!P0 SYNCS.PHASECHK.TRANS64 P0, [R6+URZ], R5 ;  /* 0x00000005060085a7 */ /* 0x000e64000800007f */
[----:B-1----:R-:W-:Y:S05]  /*bd30*/  @!P0 BRA `(.L_x_280) ;  /* 0xfffffffc00f08947 */ /* 0x002fea000383ffff */
[----:B------:R-:W-:Y:S05]  /*bd40*/  BRA `(.L_x_307) ;  /* 0xfffffff4000c7947 */ /* 0x000fea000383ffff */
.L_x_281:
[----:B0-----:R0:W1:Y:S02]  /*bd50*/  SYNCS.PHASECHK.TRANS64.TRYWAIT P0, [R9+URZ], R4 ;  /* 0x00000004090075a7 */ /* 0x001064000800017f */
[----:B-1----:R-:W-:Y:S05]  /*bd60*/  @!P0 NANOSLEEP.SYNCS 0x989680 ;  /* 0x009896800000895d */ /* 0x002fea0003900000 */
[----:B------:R-:W1:Y:S02]  /*bd70*/  @!P0 SYNCS.PHASECHK.TRANS64 P0, [R9+URZ], R4 ;  /* 0x00000004090085a7 */ /* 0x000e64000800007f */
[----:B-1----:R-:W-:Y:S05]  /*bd80*/  @!P0 BRA `(.L_x_281) ;  /* 0xfffffffc00f08947 */ /* 0x002fea000383ffff */
[----:B------:R-:W-:Y:S05]  /*bd90*/  BRA `(.L_x_308) ;  /* 0xfffffff4001c7947 */ /* 0x000fea000383ffff */
.L_x_282:
[----:B0-----:R0:W1:Y:S02]  /*bda0*/  SYNCS.PHASECHK.TRANS64.TRYWAIT P0, [R6+URZ], R5 ;  /* 0x00000005060075a7 */ /* 0x001064000800017f */
[----:B-1----:R-:W-:Y:S05]  /*bdb0*/  @!P0 NANOSLEEP.SYNCS 0x989680 ;  /* 0x009896800000895d */ /* 0x002fea0003900000 */
[----:B------:R-:W1:Y:S02]  /*bdc0*/  @!P0 SYNCS.PHASECHK.TRANS64 P0, [R6+URZ], R5 ;  /* 0x00000005060085a7 */ /* 0x000e64000800007f */
[----:B-1----:R-:W-:Y:S05]  /*bdd0*/  @!P0 BRA `(.L_x_282) ;  /* 0xfffffffc00f08947 */ /* 0x002fea000383ffff */
[----:B------:R-:W-:Y:S05]  /*bde0*/  BRA `(.L_x_309) ;  /* 0xfffffff4002c7947 */ /* 0x000fea000383ffff */
.L_x_283:
[----:B0-----:R0:W1:Y:S02]  /*bdf0*/  SYNCS.PHASECHK.TRANS64.TRYWAIT P0, [R9+URZ], R4 ;  /* 0x00000004090075a7 */ /* 0x001064000800017f */
[----:B-1----:R-:W-:Y:S05]  /*be00*/  @!P0 NANOSLEEP.SYNCS 0x989680 ;  /* 0x009896800000895d */ /* 0x002fea0003900000 */
[----:B------:R-:W1:Y:S02]  /*be10*/  @!P0 SYNCS.PHASECHK.TRANS64 P0, [R9+URZ], R4 ;  /* 0x00000004090085a7 */ /* 0x000e64000800007f */
[----:B-1----:R-:W-:Y:S05]  /*be20*/  @!P0 BRA `(.L_x_283) ;  /* 0xfffffffc00f08947 */ /* 0x002fea000383ffff */
[----:B------:R-:W-:Y:S05]  /*be30*/  BRA `(.L_x_310) ;  /* 0xfffffff4003c7947 */ /* 0x000fea000383ffff */
.L_x_284:
[----:B0-----:R0:W1:Y:S02]  /*be40*/  SYNCS.PHASECHK.TRANS64.TRYWAIT P0, [R6+URZ], R5 ;  /* 0x00000005060075a7 */ /* 0x001064000800017f */
[----:B-1----:R-:W-:Y:S05]  /*be50*/  @!P0 NANOSLEEP.SYNCS 0x989680 ;  /* 0x009896800000895d */ /* 0x002fea0003900000 */
[----:B------:R-:W1:Y:S02]  /*be60*/  @!P0 SYNCS.PHASECHK.TRANS64 P0, [R6+URZ], R5 ;  /* 0x00000005060085a7 */ /* 0x000e64000800007f */
[----:B-1----:R-:W-:Y:S05]  /*be70*/  @!P0 BRA `(.L_x_284) ;  /* 0xfffffffc00f08947 */ /* 0x002fea000383ffff */
[----:B------:R-:W-:Y:S05]  /*be80*/  BRA `(.L_x_311) ;  /* 0xfffffff4004c7947 */ /* 0x000fea000383ffff */
.L_x_285:
[----:B0-----:R0:W1:Y:S02]  /*be90*/  SYNCS.PHASECHK.TRANS64.TRYWAIT P0, [R9+URZ], R4 ;  /* 0x00000004090075a7 */ /* 0x001064000800017f */
[----:B-1----:R-:W-:Y:S05]  /*bea0*/  @!P0 NANOSLEEP.SYNCS 0x989680 ;  /* 0x009896800000895d */ /* 0x002fea0003900000 */
[----:B------:R-:W1:Y:S02]  /*beb0*/  @!P0 SYNCS.PHASECHK.TRANS64 P0, [R9+URZ], R4 ;  /* 0x00000004090085a7 */ /* 0x000e64000800007f */
[----:B-1----:R-:W-:Y:S05]  /*bec0*/  @!P0 BRA `(.L_x_285) ;  /* 0xfffffffc00f08947 */ /* 0x002fea000383ffff */
[----:B------:R-:W-:Y:S05]  /*bed0*/  BRA `(.L_x_312) ;  /* 0xfffffff4005c7947 */ /* 0x000fea000383ffff */
.L_x_286:
[----:B0-----:R0:W1:Y:S02]  /*bee0*/  SYNCS.PHASECHK.TRANS64.TRYWAIT P0, [R6+URZ], R5 ;  /* 0x00000005060075a7 */ /* 0x001064000800017f */
[----:B-1----:R-:W-:Y:S05]  /*bef0*/  @!P0 NANOSLEEP.SYNCS 0x989680 ;  /* 0x009896800000895d */ /* 0x002fea0003900000 */
[----:B------:R-:W1:Y:S02]  /*bf00*/  @!P0 SYNCS.PHASECHK.TRANS64 P0, [R6+URZ], R5 ;  /* 0x00000005060085a7 */ /* 0x000e64000800007f */
[----:B-1----:R-:W-:Y:S05]  /*bf10*/  @!P0 BRA `(.L_x_286) ;  /* 0xfffffffc00f08947 */ /* 0x002fea000383ffff */
[----:B------:R-:W-:Y:S05]  /*bf20*/  BRA `(.L_x_313) ;  /* 0xfffffff4006c7947 */ /* 0x000fea000383ffff */
.L_x_287:
[----:B0-----:R0:W1:Y:S02]  /*bf30*/  SYNCS.PHASECHK.TRANS64.TRYWAIT P0, [R9+URZ], R4 ;  /* 0x00000004090075a7 */ /* 0x001064000800017f */
[----:B-1----:R-:W-:Y:S05]  /*bf40*/  @!P0 NANOSLEEP.SYNCS 0x989680 ;  /* 0x009896800000895d */ /* 0x002fea0003900000 */
[----:B------:R-:W1:Y:S02]  /*bf50*/  @!P0 SYNCS.PHASECHK.TRANS64 P0, [R9+URZ], R4 ;  /* 0x00000004090085a7 */ /* 0x000e64000800007f */
[----:B-1----:R-:W-:Y:S05]  /*bf60*/  @!P0 BRA `(.L_x_287) ;  /* 0xfffffffc00f08947 */ /* 0x002fea000383ffff */
[----:B------:R-:W-:Y:S05]  /*bf70*/  BRA `(.L_x_314) ;  /* 0xfffffff4007c7947 */ /* 0x000fea000383ffff */
.L_x_288:
[----:B0-----:R0:W1:Y:S02]  /*bf80*/  SYNCS.PHASECHK.TRANS64.TRYWAIT P0, [R6+URZ], R5 ;  /* 0x00000005060075a7 */ /* 0x001064000800017f */
[----:B-1----:R-:W-:Y:S05]  /*bf90*/  @!P0 NANOSLEEP.SYNCS 0x989680 ;  /* 0x009896800000895d */ /* 0x002fea0003900000 */
[----:B------:R-:W1:Y:S02]  /*bfa0*/  @!P0 SYNCS.PHASECHK.TRANS64 P0, [R6+URZ], R5 ;  /* 0x00000005060085a7 */ /* 0x000e64000800007f */
[----:B-1----:R-:W-:Y:S05]  /*bfb0*/  @!P0 BRA `(.L_x_288) ;  /* 0xfffffffc00f08947 */ /* 0x002fea000383ffff */
[----:B------:R-:W-:Y:S05]  /*bfc0*/  BRA `(.L_x_315) ;  /* 0xfffffff4008c7947 */ /* 0x000fea000383ffff */
.L_x_289:
[----:B0-----:R0:W1:Y:S02]  /*bfd0*/  SYNCS.PHASECHK.TRANS64.TRYWAIT P0, [R9+URZ], R4 ;  /* 0x00000004090075a7 */ /* 0x001064000800017f */
[----:B-1----:R-:W-:Y:S05]  /*bfe0*/  @!P0 NANOSLEEP.SYNCS 0x989680 ;  /* 0x009896800000895d */ /* 0x002fea0003900000 */
[----:B------:R-:W1:Y:S02]  /*bff0*/  @!P0 SYNCS.PHASECHK.TRANS64 P0, [R9+URZ], R4 ;  /* 0x00000004090085a7 */ /* 0x000e64000800007f */
[----:B-1----:R-:W-:Y:S05]  /*c000*/  @!P0 BRA `(.L_x_289) ;  /* 0xfffffffc00f08947 */ /* 0x002fea000383ffff */
[----:B------:R-:W-:Y:S05]  /*c010*/  BRA `(.L_x_316) ;  /* 0xfffffff4009c7947 */ /* 0x000fea000383ffff */
.L_x_290:
[----:B0-----:R0:W1:Y:S02]  /*c020*/  SYNCS.PHASECHK.TRANS64.TRYWAIT P0, [R6+URZ], R5 ;  /* 0x00000005060075a7 */ /* 0x001064000800017f */
[----:B-1----:R-:W-:Y:S05]  /*c030*/  @!P0 NANOSLEEP.SYNCS 0x989680 ;  /* 0x009896800000895d */ /* 0x002fea0003900000 */
[----:B------:R-:W1:Y:S02]  /*c040*/  @!P0 SYNCS.PHASECHK.TRANS64 P0, [R6+URZ], R5 ;  /* 0x00000005060085a7 */ /* 0x000e64000800007f */
[----:B-1----:R-:W-:Y:S05]  /*c050*/  @!P0 BRA `(.L_x_290) ;  /* 0xfffffffc00f08947 */ /* 0x002fea000383ffff */
[----:B------:R-:W-:Y:S05]  /*c060*/  BRA `(.L_x_317) ;  /* 0xfffffff400ac7947 */ /* 0x000fea000383ffff */
.L_x_291:
[----:B0-----:R0:W1:Y:S02]  /*c070*/  SYNCS.PHASECHK.TRANS64.TRYWAIT P0, [R9+URZ], R4 ;  /* 0x00000004090075a7 */ /* 0x001064000800017f */
[----:B-1----:R-:W-:Y:S05]  /*c080*/  @!P0 NANOSLEEP.SYNCS 0x989680 ;  /* 0x009896800000895d */ /* 0x002fea0003900000 */
[----:B------:R-:W1:Y:S02]  /*c090*/  @!P0 SYNCS.PHASECHK.TRANS64 P0, [R9+URZ], R4 ;  /* 0x00000004090085a7 */ /* 0x000e64000800007f */
[----:B-1----:R-:W-:Y:S05]  /*c0a0*/  @!P0 BRA `(.L_x_291) ;  /* 0xfffffffc00f08947 */ /* 0x002fea000383ffff */
[----:B------:R-:W-:Y:S05]  /*c0b0*/  BRA `(.L_x_318) ;  /* 0xfffffff400bc7947 */ /* 0x000fea000383ffff */
.L_x_292:
[----:B0-----:R0:W1:Y:S02]  /*c0c0*/  SYNCS.PHASECHK.TRANS64.TRYWAIT P0, [R6+URZ], R5 ;  /* 0x00000005060075a7 */ /* 0x001064000800017f */
[----:B-1----:R-:W-:Y:S05]  /*c0d0*/  @!P0 NANOSLEEP.SYNCS 0x989680 ;  /* 0x009896800000895d */ /* 0x002fea0003900000 */
[----:B------:R-:W1:Y:S02]  /*c0e0*/  @!P0 SYNCS.PHASECHK.TRANS64 P0, [R6+URZ], R5 ;  /* 0x00000005060085a7 */ /* 0x000e64000800007f */
[----:B-1----:R-:W-:Y:S05]  /*c0f0*/  @!P0 BRA `(.L_x_292) ;  /* 0xfffffffc00f08947 */ /* 0x002fea000383ffff */
[----:B------:R-:W-:Y:S05]  /*c100*/  BRA `(.L_x_319) ;  /* 0xfffffff400cc7947 */ /* 0x000fea000383ffff */
.L_x_293:
[----:B0-----:R0:W1:Y:S02]  /*c110*/  SYNCS.PHASECHK.TRANS64.TRYWAIT P0, [R9+URZ], R4 ;  /* 0x00000004090075a7 */ /* 0x001064000800017f */
[----:B-1----:R-:W-:Y:S05]  /*c120*/  @!P0 NANOSLEEP.SYNCS 0x989680 ;  /* 0x009896800000895d */ /* 0x002fea0003900000 */
[----:B------:R-:W1:Y:S02]  /*c130*/  @!P0 SYNCS.PHASECHK.TRANS64 P0, [R9+URZ], R4 ;  /* 0x00000004090085a7 */ /* 0x000e64000800007f */
[----:B-1----:R-:W-:Y:S05]  /*c140*/  @!P0 BRA `(.L_x_293) ;  /* 0xfffffffc00f08947 */ /* 0x002fea000383ffff */
[----:B------:R-:W-:Y:S05]  /*c150*/  BRA `(.L_x_320) ;  /* 0xfffffff400dc7947 */ /* 0x000fea000383ffff */
.L_x_294:
[----:B-1----:R1:W2:Y:S02]  /*c160*/  SYNCS.PHASECHK.TRANS64.TRYWAIT P0, [R6+URZ], R5 ;  /* 0x00000005060075a7 */ /* 0x0022a4000800017f */
[----:B--2---:R-:W-:Y:S05]  /*c170*/  @!P0 NANOSLEEP.SYNCS 0x989680 ;  /* 0x009896800000895d */ /* 0x004fea0003900000 */
[----:B------:R-:W2:Y:S02]  /*c180*/  @!P0 SYNCS.PHASECHK.TRANS64 P0, [R6+URZ], R5 ;  /* 0x00000005060085a7 */ /* 0x000ea4000800007f */
[----:B--2---:R-:W-:Y:S05]  /*c190*/  @!P0 BRA `(.L_x_294) ;  /* 0xfffffffc00f08947 */ /* 0x004fea000383ffff */
[----:B------:R-:W-:Y:S05]  /*c1a0*/  BRA `(.L_x_321) ;  /* 0xfffffff400e47947 */ /* 0x000fea000383ffff */
.L_x_322:
[----:B------:R-:W-:-:S00]  /*c1b0*/  BRA `(.L_x_322) ;  /* 0xfffffffc00fc7947 */ /* 0x000fc0000383ffff */
[----:B------:R-:W-:-:S00]  /*c1c0*/  NOP ;  /* 0x0000000000007918 */ /* 0x000fc00000000000 */
        /* <DEDUP_REMOVED lines=11> */
.L_x_323:


//--------------------- .nv.global.init           --------------------------
	.section	.nv.global.init,"aw",@progbits
.nv.global.init:
	.type		$str$22,@object
	.size		$str$22,($str$23 - $str$22)
$str$22:
        /*0000*/ 	.byte	0x6b, 0x5f, 0x74, 0x69, 0x6c, 0x65, 0x5f, 0x63, 0x6f, 0x75, 0x6e, 0x74, 0x20, 0x3e, 0x3d, 0x20
        /*0010*/ 	.byte	0x31, 0x00
	.type		$str$23,@object
	.size		$str$23,(__unnamed_1 - $str$23)
$str$23:
        /*0012*/ 	.byte	0x2f, 0x74, 0x6d, 0x70, 0x2f, 0x63, 0x75, 0x74, 0x6c, 0x61, 0x73, 0x73, 0x5f, 0x73, 0x77, 0x65
        /*0022*/ 	.byte	0x65, 0x70, 0x5f, 0x73, 0x72, 0x63, 0x2f, 0x69, 0x6e, 0x63, 0x6c, 0x75, 0x64, 0x65, 0x2f, 0x63
        /*0032*/ 	.byte	0x75, 0x74, 0x6c, 0x61, 0x73, 0x73, 0x2f, 0x67, 0x65, 0x6d, 0x6d, 0x2f, 0x63, 0x6f, 0x6c, 0x6c
        /*0042*/ 	.byte	0x65, 0x63, 0x74, 0x69, 0x76, 0x65, 0x2f, 0x73, 0x6d, 0x39, 0x30, 0x5f, 0x6d, 0x6d, 0x61, 0x5f
        /*0052*/ 	.byte	0x74, 0x6d, 0x61, 0x5f, 0x67, 0x6d, 0x6d, 0x61, 0x5f, 0x73, 0x73, 0x5f, 0x77, 0x61, 0x72, 0x70
        /*0062*/ 	.byte	0x73, 0x70, 0x65, 0x63, 0x69, 0x61, 0x6c, 0x69, 0x7a, 0x65, 0x64, 0x2e, 0x68, 0x70, 0x70, 0x00
	.type		__unnamed_1,@object
	.size		__unnamed_1,(.L_0 - __unnamed_1)
__unnamed_1:
        /*0072*/ 	.byte	0x76, 0x6f, 0x69, 0x64, 0x20, 0x63, 0x75, 0x74, 0x6c, 0x61, 0x73, 0x73, 0x3a, 0x3a, 0x67, 0x65
        /* <DEDUP_REMOVED lines=180> */
        /*0bc2*/ 	.byte	0x74, 0x69, 0x74, 0x79, 0x5d, 0x00
.L_0:


//--------------------- .nv.shared._ZN7cutlass13device_kernelINS_4gemm6kernel13GemmUniversalIN4cute5tupleIJiiiiEEENS1_10collective13CollectiveMmaINS1_34MainloopSm90TmaGmmaWarpSpecializedILi20ENS5_IJNS4_1CILi1EEESB_SB_EEENS1_35KernelTmaWarpSpecializedCooperativeEEENS5_IJNSA_ILi128EEENSA_ILi224EEENSA_ILi16EEEEEENS_10bfloat16_tENS5_IJlSB_lEEESJ_SK_NS4_8TiledMMAINS4_8MMA_AtomIJNS4_4SM904GMMA27MMA_64x32x16_F32BF16BF16_SSILNSO_5MajorE0ELSQ_0ELNSO_7ScaleInE1ELSR_1EEEEEENS4_6LayoutINS5_IJNSA_ILi2EEESB_SB_EEENS5_IJSB_NSA_ILi0EEESX_EEEEENS5_IJNS4_10UnderscoreES10_S10_EEEEENS4_13SM90_TMA_LOADENS4_14ComposedLayoutINS4_7SwizzleILi1ELi4ELi3EEENS4_18smem_ptr_flag_bitsILi16EEENSU_INS5_IJNSA_ILi8EEESH_EEENS5_IJSH_SB_EEEEEEEvNS4_8identityES13_S1D_vS1E_EENS_8epilogue10collective6detail29Sm90TmaWarpSpecializedAdapterINS1H_15DefaultEpilogueISJ_SK_SK_NS1G_6thread17LinearCombinationISJ_Li1EffLNS1L_9ScaleType4KindE0ELNS_15FloatRoundStyleE2ESJ_EENS1_15EpilogueDefaultEEEEEvvEEEEvNT_6ParamsE --------------------------
	.section	.nv.shared._ZN7cutlass13device_kernelINS_4gemm6kernel13GemmUniversalIN4cute5tupleIJiiiiEEENS1_10collective13CollectiveMmaINS1_34MainloopSm90TmaGmmaWarpSpecializedILi20ENS5_IJNS4_1CILi1EEESB_SB_EEENS1_35KernelTmaWarpSpecializedCooperativeEEENS5_IJNSA_ILi128EEENSA_ILi224EEENSA_ILi16EEEEEENS_10bfloat16_tENS5_IJlSB_lEEESJ_SK_NS4_8TiledMMAINS4_8MMA_AtomIJNS4_4SM904GMMA27MMA_64x32x16_F32BF16BF16_SSILNSO_5MajorE0ELSQ_0ELNSO_7ScaleInE1ELSR_1EEEEEENS4_6LayoutINS5_IJNSA_ILi2EEESB_SB_EEENS5_IJSB_NSA_ILi0EEESX_EEEEENS5_IJNS4_10UnderscoreES10_S10_EEEEENS4_13SM90_TMA_LOADENS4_14ComposedLayoutINS4_7SwizzleILi1ELi4ELi3EEENS4_18smem_ptr_flag_bitsILi16EEENSU_INS5_IJNSA_ILi8EEESH_EEENS5_IJSH_SB_EEEEEEEvNS4_8identityES13_S1D_vS1E_EENS_8epilogue10collective6detail29Sm90TmaWarpSpecializedAdapterINS1H_15DefaultEpilogueISJ_SK_SK_NS1G_6thread17LinearCombinationISJ_Li1EffLNS1L_9ScaleType4KindE0ELNS_15FloatRoundStyleE2ESJ_EENS1_15EpilogueDefaultEEEEEvvEEEEvNT_6ParamsE,"aw",@nobits
	.sectionflags	@""
	.align	16
	.zero		1024


//--------------------- .nv.shared.reserved.0     --------------------------
	.section	.nv.shared.reserved.0,"aw",@nobits
	.weak		__nv_reservedSMEM_offset_0_alias
	.size		__nv_reservedSMEM_offset_0_alias, 0, 0
	.other		__nv_reservedSMEM_offset_0_alias,@"STO_CUDA_RESERVED_SHARED STV_DEFAULT"
__nv_reservedSMEM_offset_0_alias:
	.zero		0


//--------------------- .nv.global                --------------------------
	.section	.nv.global,"aw",@nobits
.nv.global:
	.type		_ZN40_INTERNAL_47461e79_4_k_cu_d334fee6_100924cute1_E,@object
	.size		_ZN40_INTERNAL_47461e79_4_k_cu_d334fee6_100924cute1_E,(_ZN40_INTERNAL_47461e79_4_k_cu_d334fee6_100924cuda3std3__45__cpo6cbeginE - _ZN40_INTERNAL_47461e79_4_k_cu_d334fee6_100924cute1_E)
_ZN40_INTERNAL_47461e79_4_k_cu_d334fee6_100924cute1_E:
	.zero		1
	.type		_ZN40_INTERNAL_47461e79_4_k_cu_d334fee6_100924cuda3std3__45__cpo6cbeginE,@object
	.size		_ZN40_INTERNAL_47461e79_4_k_cu_d334fee6_100924cuda3std3__45__cpo6cbeginE,(_ZN40_INTERNAL_47461e79_4_k_cu_d334fee6_100924cuda3std3__48in_placeE - _ZN40_INTERNAL_47461e79_4_k_cu_d334fee6_100924cuda3std3__45__cpo6cbeginE)
_ZN40_INTERNAL_47461e79_4_k_cu_d334fee6_100924cuda3std3__45__cpo6cbeginE:
	.zero		1
	.type		_ZN40_INTERNAL_47461e79_4_k_cu_d334fee6_100924cuda3std3__48in_placeE,@object
	.size		_ZN40_INTERNAL_47461e79_4_k_cu_d334fee6_100924cuda3std3__48in_placeE,(_ZN40_INTERNAL_47461e79_4_k_cu_d334fee6_100924cuda3std6ranges3__45__cpo9iter_moveE - _ZN40_INTERNAL_47461e79_4_k_cu_d334fee6_100924cuda3std3__48in_placeE)
_ZN40_INTERNAL_47461e79_4_k_cu_d334fee6_100924cuda3std3__48in_placeE:
	.zero		1
	.type		_ZN40_INTERNAL_47461e79_4_k_cu_d334fee6_100924cuda3std6ranges3__45__cpo9iter_moveE,@object
	.size		_ZN40_INTERNAL_47461e79_4_k_cu_d334fee6_100924cuda3std6ranges3__45__cpo9iter_moveE,(_ZN40_INTERNAL_47461e79_4_k_cu_d334fee6_100924cuda3std3__45__cpo5beginE - _ZN40_INTERNAL_47461e79_4_k_cu_d334fee6_100924cuda3std6ranges3__45__cpo9iter_moveE)
_ZN40_INTERNAL_47461e79_4_k_cu_d334fee6_100924cuda3std6ranges3__45__cpo9iter_moveE:
	.zero		1
	.type		_ZN40_INTERNAL_47461e79_4_k_cu_d334fee6_100924cuda3std3__45__cpo5beginE,@object
	.size		_ZN40_INTERNAL_47461e79_4_k_cu_d334fee6_100924cuda3std3__45__cpo5beginE,(_ZN40_INTERNAL_47461e79_4_k_cu_d334fee6_100924cuda3std3__442_GLOBAL__N__47461e79_4_k_cu_d334fee6_100926ignoreE - _ZN40_INTERNAL_47461e79_4_k_cu_d334fee6_100924cuda3std3__45__cpo5beginE)
_ZN40_INTERNAL_47461e79_4_k_cu_d334fee6_100924cuda3std3__45__cpo5beginE:
	.zero		1
	.type		_ZN40_INTERNAL_47461e79_4_k_cu_d334fee6_100924cuda3std3__442_GLOBAL__N__47461e79_4_k_cu_d334fee6_100926ignoreE,@object
	.size		_ZN40_INTERNAL_47461e79_4_k_cu_d334fee6_100924cuda3std3__442_GLOBAL__N__47461e79_4_k_cu_d334fee6_100926ignoreE,(_ZN40_INTERNAL_47461e79_4_k_cu_d334fee6_100924cute7productE - _ZN40_INTERNAL_47461e79_4_k_cu_d334fee6_100924cuda3std3__442_GLOBAL__N__47461e79_4_k_cu_d334fee6_100926ignoreE)
_ZN40_INTERNAL_47461e79_4_k_cu_d334fee6_100924cuda3std3__442_GLOBAL__N__47461e79_4_k_cu_d334fee6_100926ignoreE:
	.zero		1
	.type		_ZN40_INTERNAL_47461e79_4_k_cu_d334fee6_100924cute7productE,@object
	.size		_ZN40_INTERNAL_47461e79_4_k_cu_d334fee6_100924cute7productE,(_ZN40_INTERNAL_47461e79_4_k_cu_d334fee6_100924cuda3std3__45__cpo3endE - _ZN40_INTERNAL_47461e79_4_k_cu_d334fee6_100924cute7productE)
_ZN40_INTERNAL_47461e79_4_k_cu_d334fee6_100924cute7productE:
	.zero		1
	.type		_ZN40_INTERNAL_47461e79_4_k_cu_d334fee6_100924cuda3std3__45__cpo3endE,@object
	.size		_ZN40_INTERNAL_47461e79_4_k_cu_d334fee6_100924cuda3std3__45__cpo3endE,(_ZN40_INTERNAL_47461e79_4_k_cu_d334fee6_100924cuda3std3__419piecewise_constructE - _ZN40_INTERNAL_47461e79_4_k_cu_d334fee6_100924cuda3std3__45__cpo3endE)
_ZN40_INTERNAL_47461e79_4_k_cu_d334fee6_100924cuda3std3__45__cpo3endE:
	.zero		1
	.type		_ZN40_INTERNAL_47461e79_4_k_cu_d334fee6_100924cuda3std3__419piecewise_constructE,@object
	.size		_ZN40_INTERNAL_47461e79_4_k_cu_d334fee6_100924cuda3std3__419piecewise_constructE,(_ZN40_INTERNAL_47461e79_4_k_cu_d334fee6_100924cuda3std3__45__cpo4cendE - _ZN40_INTERNAL_47461e79_4_k_cu_d334fee6_100924cuda3std3__419piecewise_constructE)
_ZN40_INTERNAL_47461e79_4_k_cu_d334fee6_100924cuda3std3__419piecewise_constructE:
	.zero		1
	.type		_ZN40_INTERNAL_47461e79_4_k_cu_d334fee6_100924cuda3std3__45__cpo4cendE,@object
	.size		_ZN40_INTERNAL_47461e79_4_k_cu_d334fee6_100924cuda3std3__45__cpo4cendE,(_ZN40_INTERNAL_47461e79_4_k_cu_d334fee6_100924cuda3std6ranges3__45__cpo4swapE - _ZN40_INTERNAL_47461e79_4_k_cu_d334fee6_100924cuda3std3__45__cpo4cendE)
_ZN40_INTERNAL_47461e79_4_k_cu_d334fee6_100924cuda3std3__45__cpo4cendE:
	.zero		1
	.type		_ZN40_INTERNAL_47461e79_4_k_cu_d334fee6_100924cuda3std6ranges3__45__cpo4swapE,@object
	.size		_ZN40_INTERNAL_47461e79_4_k_cu_d334fee6_100924cuda3std6ranges3__45__cpo4swapE,(.L_8 - _ZN40_INTERNAL_47461e79_4_k_cu_d334fee6_100924cuda3std6ranges3__45__cpo4swapE)
_ZN40_INTERNAL_47461e79_4_k_cu_d334fee6_100924cuda3std6ranges3__45__cpo4swapE:
	.zero		1
.L_8:


//--------------------- .nv.constant0._ZN7cutlass13device_kernelINS_4gemm6kernel13GemmUniversalIN4cute5tupleIJiiiiEEENS1_10collective13CollectiveMmaINS1_34MainloopSm90TmaGmmaWarpSpecializedILi20ENS5_IJNS4_1CILi1EEESB_SB_EEENS1_35KernelTmaWarpSpecializedCooperativeEEENS5_IJNSA_ILi128EEENSA_ILi224EEENSA_ILi16EEEEEENS_10bfloat16_tENS5_IJlSB_lEEESJ_SK_NS4_8TiledMMAINS4_8MMA_AtomIJNS4_4SM904GMMA27MMA_64x32x16_F32BF16BF16_SSILNSO_5MajorE0ELSQ_0ELNSO_7ScaleInE1ELSR_1EEEEEENS4_6LayoutINS5_IJNSA_ILi2EEESB_SB_EEENS5_IJSB_NSA_ILi0EEESX_EEEEENS5_IJNS4_10UnderscoreES10_S10_EEEEENS4_13SM90_TMA_LOADENS4_14ComposedLayoutINS4_7SwizzleILi1ELi4ELi3EEENS4_18smem_ptr_flag_bitsILi16EEENSU_INS5_IJNSA_ILi8EEESH_EEENS5_IJSH_SB_EEEEEEEvNS4_8identityES13_S1D_vS1E_EENS_8epilogue10collective6detail29Sm90TmaWarpSpecializedAdapterINS1H_15DefaultEpilogueISJ_SK_SK_NS1G_6thread17LinearCombinationISJ_Li1EffLNS1L_9ScaleType4KindE0ELNS_15FloatRoundStyleE2ESJ_EENS1_15EpilogueDefaultEEEEEvvEEEEvNT_6ParamsE --------------------------
	.section	.nv.constant0._ZN7cutlass13device_kernelINS_4gemm6kernel13GemmUniversalIN4cute5tupleIJiiiiEEENS1_10collective13CollectiveMmaINS1_34MainloopSm90TmaGmmaWarpSpecializedILi20ENS5_IJNS4_1CILi1EEESB_SB_EEENS1_35KernelTmaWarpSpecializedCooperativeEEENS5_IJNSA_ILi128EEENSA_ILi224EEENSA_ILi16EEEEEENS_10bfloat16_tENS5_IJlSB_lEEESJ_SK_NS4_8TiledMMAINS4_8MMA_AtomIJNS4_4SM904GMMA27MMA_64x32x16_F32BF16BF16_SSILNSO_5MajorE0ELSQ_0ELNSO_7ScaleInE1ELSR_1EEEEEENS4_6LayoutINS5_IJNSA_ILi2EEESB_SB_EEENS5_IJSB_NSA_ILi0EEESX_EEEEENS5_IJNS4_10UnderscoreES10_S10_EEEEENS4_13SM90_TMA_LOADENS4_14ComposedLayoutINS4_7SwizzleILi1ELi4ELi3EEENS4_18smem_ptr_flag_bitsILi16EEENSU_INS5_IJNSA_ILi8EEESH_EEENS5_IJSH_SB_EEEEEEEvNS4_8identityES13_S1D_vS1E_EENS_8epilogue10collective6detail29Sm90TmaWarpSpecializedAdapterINS1H_15DefaultEpilogueISJ_SK_SK_NS1G_6thread17LinearCombinationISJ_Li1EffLNS1L_9ScaleType4KindE0ELNS_15FloatRoundStyleE2ESJ_EENS1_15EpilogueDefaultEEEEEvvEEEEvNT_6ParamsE,"a",@progbits
	.sectionflags	@""
	.align	4
.nv.constant0._ZN7cutlass13device_kernelINS_4gemm6kernel13GemmUniversalIN4cute5tupleIJiiiiEEENS1_10collective13CollectiveMmaINS1_34MainloopSm90TmaGmmaWarpSpecializedILi20ENS5_IJNS4_1CILi1EEESB_SB_EEENS1_35KernelTmaWarpSpecializedCooperativeEEENS5_IJNSA_ILi128EEENSA_ILi224EEENSA_ILi16EEEEEENS_10bfloat16_tENS5_IJlSB_lEEESJ_SK_NS4_8TiledMMAINS4_8MMA_AtomIJNS4_4SM904GMMA27MMA_64x32x16_F32BF16BF16_SSILNSO_5MajorE0ELSQ_0ELNSO_7ScaleInE1ELSR_1EEEEEENS4_6LayoutINS5_IJNSA_ILi2EEESB_SB_EEENS5_IJSB_NSA_ILi0EEESX_EEEEENS5_IJNS4_10UnderscoreES10_S10_EEEEENS4_13SM90_TMA_LOADENS4_14ComposedLayoutINS4_7SwizzleILi1ELi4ELi3EEENS4_18smem_ptr_flag_bitsILi16EEENSU_INS5_IJNSA_ILi8EEESH_EEENS5_IJSH_SB_EEEEEEEvNS4_8identityES13_S1D_vS1E_EENS_8epilogue10collective6detail29Sm90TmaWarpSpecializedAdapterINS1H_15DefaultEpilogueISJ_SK_SK_NS1G_6thread17LinearCombinationISJ_Li1EffLNS1L_9ScaleType4KindE0ELNS_15FloatRoundStyleE2ESJ_EENS1_15EpilogueDefaultEEEEEvvEEEEvNT_6ParamsE:
	.zero		1664


//--------------------- SYMBOLS --------------------------

	.type		.nv.reservedSmem.offset0,@object
	.size		.nv.reservedSmem.offset0,0x4
	.type		__assertfail,@function
